//
// Generated by NVIDIA NVVM Compiler
//
// Compiler Build ID: CL-36424714
// Cuda compilation tools, release 13.0, V13.0.88
// Based on NVVM 20.0.0
//

.version 9.0
.target sm_100
.address_size 64

	// .globl	_Z9qktKernelPKfS0_Pfiiif
// _ZZ14qktTiledKernelPKfS0_PfiiifE2Qs has been demoted
// _ZZ14qktTiledKernelPKfS0_PfiiifE2Ks has been demoted

.visible .entry _Z9qktKernelPKfS0_Pfiiif(
	.param .u64 .ptr .align 1 _Z9qktKernelPKfS0_Pfiiif_param_0,
	.param .u64 .ptr .align 1 _Z9qktKernelPKfS0_Pfiiif_param_1,
	.param .u64 .ptr .align 1 _Z9qktKernelPKfS0_Pfiiif_param_2,
	.param .u32 _Z9qktKernelPKfS0_Pfiiif_param_3,
	.param .u32 _Z9qktKernelPKfS0_Pfiiif_param_4,
	.param .u32 _Z9qktKernelPKfS0_Pfiiif_param_5,
	.param .f32 _Z9qktKernelPKfS0_Pfiiif_param_6
)
{
	.reg .pred 	%p<13>;
	.reg .b32 	%r<48>;
	.reg .b32 	%f<114>;
	.reg .b64 	%rd<43>;

	ld.param.u64 	%rd11, [_Z9qktKernelPKfS0_Pfiiif_param_0];
	ld.param.u64 	%rd12, [_Z9qktKernelPKfS0_Pfiiif_param_1];
	ld.param.u64 	%rd10, [_Z9qktKernelPKfS0_Pfiiif_param_2];
	ld.param.u32 	%r27, [_Z9qktKernelPKfS0_Pfiiif_param_3];
	ld.param.u32 	%r25, [_Z9qktKernelPKfS0_Pfiiif_param_4];
	ld.param.u32 	%r26, [_Z9qktKernelPKfS0_Pfiiif_param_5];
	ld.param.f32 	%f14, [_Z9qktKernelPKfS0_Pfiiif_param_6];
	cvta.to.global.u64 	%rd1, %rd12;
	cvta.to.global.u64 	%rd2, %rd11;
	mov.u32 	%r28, %ctaid.y;
	mov.u32 	%r29, %ntid.y;
	mov.u32 	%r30, %tid.y;
	mad.lo.s32 	%r1, %r28, %r29, %r30;
	mov.u32 	%r31, %ctaid.x;
	mov.u32 	%r32, %ntid.x;
	mov.u32 	%r33, %tid.x;
	mad.lo.s32 	%r2, %r31, %r32, %r33;
	setp.ge.s32 	%p1, %r1, %r27;
	setp.ge.s32 	%p2, %r2, %r25;
	or.pred  	%p3, %p1, %p2;
	@%p3 bra 	$L__BB0_15;
	setp.lt.s32 	%p4, %r26, 1;
	mov.f32 	%f113, 0f00000000;
	@%p4 bra 	$L__BB0_14;
	mul.lo.s32 	%r3, %r26, %r1;
	mul.lo.s32 	%r4, %r26, %r2;
	and.b32  	%r5, %r26, 15;
	setp.lt.u32 	%p5, %r26, 16;
	mov.f32 	%f113, 0f00000000;
	mov.b32 	%r44, 0;
	@%p5 bra 	$L__BB0_5;
	and.b32  	%r44, %r26, 2147483632;
	neg.s32 	%r42, %r44;
	mul.wide.u32 	%rd13, %r3, 4;
	add.s64 	%rd14, %rd13, %rd2;
	add.s64 	%rd41, %rd14, 32;
	add.s64 	%rd4, %rd1, 32;
	mov.f32 	%f113, 0f00000000;
	mov.u32 	%r41, %r4;
$L__BB0_4:
	.pragma "nounroll";
	mul.wide.s32 	%rd15, %r41, 4;
	add.s64 	%rd16, %rd4, %rd15;
	ld.global.nc.f32 	%f19, [%rd41+-32];
	ld.global.nc.f32 	%f20, [%rd16+-32];
	fma.rn.f32 	%f21, %f19, %f20, %f113;
	ld.global.nc.f32 	%f22, [%rd41+-28];
	ld.global.nc.f32 	%f23, [%rd16+-28];
	fma.rn.f32 	%f24, %f22, %f23, %f21;
	ld.global.nc.f32 	%f25, [%rd41+-24];
	ld.global.nc.f32 	%f26, [%rd16+-24];
	fma.rn.f32 	%f27, %f25, %f26, %f24;
	ld.global.nc.f32 	%f28, [%rd41+-20];
	ld.global.nc.f32 	%f29, [%rd16+-20];
	fma.rn.f32 	%f30, %f28, %f29, %f27;
	ld.global.nc.f32 	%f31, [%rd41+-16];
	ld.global.nc.f32 	%f32, [%rd16+-16];
	fma.rn.f32 	%f33, %f31, %f32, %f30;
	ld.global.nc.f32 	%f34, [%rd41+-12];
	ld.global.nc.f32 	%f35, [%rd16+-12];
	fma.rn.f32 	%f36, %f34, %f35, %f33;
	ld.global.nc.f32 	%f37, [%rd41+-8];
	ld.global.nc.f32 	%f38, [%rd16+-8];
	fma.rn.f32 	%f39, %f37, %f38, %f36;
	ld.global.nc.f32 	%f40, [%rd41+-4];
	ld.global.nc.f32 	%f41, [%rd16+-4];
	fma.rn.f32 	%f42, %f40, %f41, %f39;
	ld.global.nc.f32 	%f43, [%rd41];
	ld.global.nc.f32 	%f44, [%rd16];
	fma.rn.f32 	%f45, %f43, %f44, %f42;
	ld.global.nc.f32 	%f46, [%rd41+4];
	ld.global.nc.f32 	%f47, [%rd16+4];
	fma.rn.f32 	%f48, %f46, %f47, %f45;
	ld.global.nc.f32 	%f49, [%rd41+8];
	ld.global.nc.f32 	%f50, [%rd16+8];
	fma.rn.f32 	%f51, %f49, %f50, %f48;
	ld.global.nc.f32 	%f52, [%rd41+12];
	ld.global.nc.f32 	%f53, [%rd16+12];
	fma.rn.f32 	%f54, %f52, %f53, %f51;
	ld.global.nc.f32 	%f55, [%rd41+16];
	ld.global.nc.f32 	%f56, [%rd16+16];
	fma.rn.f32 	%f57, %f55, %f56, %f54;
	ld.global.nc.f32 	%f58, [%rd41+20];
	ld.global.nc.f32 	%f59, [%rd16+20];
	fma.rn.f32 	%f60, %f58, %f59, %f57;
	ld.global.nc.f32 	%f61, [%rd41+24];
	ld.global.nc.f32 	%f62, [%rd16+24];
	fma.rn.f32 	%f63, %f61, %f62, %f60;
	ld.global.nc.f32 	%f64, [%rd41+28];
	ld.global.nc.f32 	%f65, [%rd16+28];
	fma.rn.f32 	%f113, %f64, %f65, %f63;
	add.s32 	%r42, %r42, 16;
	add.s64 	%rd41, %rd41, 64;
	add.s32 	%r41, %r41, 16;
	setp.ne.s32 	%p6, %r42, 0;
	@%p6 bra 	$L__BB0_4;
$L__BB0_5:
	setp.eq.s32 	%p7, %r5, 0;
	@%p7 bra 	$L__BB0_14;
	and.b32  	%r13, %r26, 7;
	setp.lt.u32 	%p8, %r5, 8;
	@%p8 bra 	$L__BB0_8;
	add.s32 	%r35, %r44, %r3;
	mul.wide.u32 	%rd17, %r35, 4;
	add.s64 	%rd18, %rd2, %rd17;
	ld.global.nc.f32 	%f67, [%rd18];
	add.s32 	%r36, %r44, %r4;
	mul.wide.s32 	%rd19, %r36, 4;
	add.s64 	%rd20, %rd1, %rd19;
	ld.global.nc.f32 	%f68, [%rd20];
	fma.rn.f32 	%f69, %f67, %f68, %f113;
	cvt.u64.u32 	%rd21, %r3;
	cvt.u64.u32 	%rd22, %r44;
	add.s64 	%rd23, %rd22, %rd21;
	shl.b64 	%rd24, %rd23, 2;
	add.s64 	%rd25, %rd2, %rd24;
	ld.global.nc.f32 	%f70, [%rd25+4];
	ld.global.nc.f32 	%f71, [%rd20+4];
	fma.rn.f32 	%f72, %f70, %f71, %f69;
	ld.global.nc.f32 	%f73, [%rd25+8];
	ld.global.nc.f32 	%f74, [%rd20+8];
	fma.rn.f32 	%f75, %f73, %f74, %f72;
	ld.global.nc.f32 	%f76, [%rd25+12];
	ld.global.nc.f32 	%f77, [%rd20+12];
	fma.rn.f32 	%f78, %f76, %f77, %f75;
	ld.global.nc.f32 	%f79, [%rd25+16];
	ld.global.nc.f32 	%f80, [%rd20+16];
	fma.rn.f32 	%f81, %f79, %f80, %f78;
	ld.global.nc.f32 	%f82, [%rd25+20];
	ld.global.nc.f32 	%f83, [%rd20+20];
	fma.rn.f32 	%f84, %f82, %f83, %f81;
	ld.global.nc.f32 	%f85, [%rd25+24];
	ld.global.nc.f32 	%f86, [%rd20+24];
	fma.rn.f32 	%f87, %f85, %f86, %f84;
	ld.global.nc.f32 	%f88, [%rd25+28];
	ld.global.nc.f32 	%f89, [%rd20+28];
	fma.rn.f32 	%f113, %f88, %f89, %f87;
	add.s32 	%r44, %r44, 8;
$L__BB0_8:
	setp.eq.s32 	%p9, %r13, 0;
	@%p9 bra 	$L__BB0_14;
	and.b32  	%r16, %r26, 3;
	setp.lt.u32 	%p10, %r13, 4;
	@%p10 bra 	$L__BB0_11;
	add.s32 	%r37, %r44, %r3;
	mul.wide.u32 	%rd26, %r37, 4;
	add.s64 	%rd27, %rd2, %rd26;
	ld.global.nc.f32 	%f91, [%rd27];
	add.s32 	%r38, %r44, %r4;
	mul.wide.s32 	%rd28, %r38, 4;
	add.s64 	%rd29, %rd1, %rd28;
	ld.global.nc.f32 	%f92, [%rd29];
	fma.rn.f32 	%f93, %f91, %f92, %f113;
	cvt.u64.u32 	%rd30, %r3;
	cvt.u64.u32 	%rd31, %r44;
	add.s64 	%rd32, %rd31, %rd30;
	shl.b64 	%rd33, %rd32, 2;
	add.s64 	%rd34, %rd2, %rd33;
	ld.global.nc.f32 	%f94, [%rd34+4];
	ld.global.nc.f32 	%f95, [%rd29+4];
	fma.rn.f32 	%f96, %f94, %f95, %f93;
	ld.global.nc.f32 	%f97, [%rd34+8];
	ld.global.nc.f32 	%f98, [%rd29+8];
	fma.rn.f32 	%f99, %f97, %f98, %f96;
	ld.global.nc.f32 	%f100, [%rd34+12];
	ld.global.nc.f32 	%f101, [%rd29+12];
	fma.rn.f32 	%f113, %f100, %f101, %f99;
	add.s32 	%r44, %r44, 4;
$L__BB0_11:
	setp.eq.s32 	%p11, %r16, 0;
	@%p11 bra 	$L__BB0_14;
	add.s32 	%r47, %r44, %r4;
	add.s32 	%r39, %r44, %r3;
	mul.wide.u32 	%rd35, %r39, 4;
	add.s64 	%rd42, %rd2, %rd35;
	neg.s32 	%r46, %r16;
$L__BB0_13:
	.pragma "nounroll";
	mul.wide.s32 	%rd36, %r47, 4;
	add.s64 	%rd37, %rd1, %rd36;
	ld.global.nc.f32 	%f102, [%rd42];
	ld.global.nc.f32 	%f103, [%rd37];
	fma.rn.f32 	%f113, %f102, %f103, %f113;
	add.s32 	%r47, %r47, 1;
	add.s64 	%rd42, %rd42, 4;
	add.s32 	%r46, %r46, 1;
	setp.ne.s32 	%p12, %r46, 0;
	@%p12 bra 	$L__BB0_13;
$L__BB0_14:
	mul.f32 	%f104, %f14, %f113;
	mad.lo.s32 	%r40, %r25, %r1, %r2;
	cvta.to.global.u64 	%rd38, %rd10;
	mul.wide.s32 	%rd39, %r40, 4;
	add.s64 	%rd40, %rd38, %rd39;
	st.global.f32 	[%rd40], %f104;
$L__BB0_15:
	ret;

}
	// .globl	_Z14qktTiledKernelPKfS0_Pfiiif
.visible .entry _Z14qktTiledKernelPKfS0_Pfiiif(
	.param .u64 .ptr .align 1 _Z14qktTiledKernelPKfS0_Pfiiif_param_0,
	.param .u64 .ptr .align 1 _Z14qktTiledKernelPKfS0_Pfiiif_param_1,
	.param .u64 .ptr .align 1 _Z14qktTiledKernelPKfS0_Pfiiif_param_2,
	.param .u32 _Z14qktTiledKernelPKfS0_Pfiiif_param_3,
	.param .u32 _Z14qktTiledKernelPKfS0_Pfiiif_param_4,
	.param .u32 _Z14qktTiledKernelPKfS0_Pfiiif_param_5,
	.param .f32 _Z14qktTiledKernelPKfS0_Pfiiif_param_6
)
{
	.reg .pred 	%p<26>;
	.reg .b32 	%r<61>;
	.reg .b32 	%f<183>;
	.reg .b64 	%rd<21>;
	// demoted variable
	.shared .align 4 .b8 _ZZ14qktTiledKernelPKfS0_PfiiifE2Qs[1024];
	// demoted variable
	.shared .align 4 .b8 _ZZ14qktTiledKernelPKfS0_PfiiifE2Ks[1024];
	ld.param.u64 	%rd4, [_Z14qktTiledKernelPKfS0_Pfiiif_param_0];
	ld.param.u64 	%rd5, [_Z14qktTiledKernelPKfS0_Pfiiif_param_1];
	ld.param.u64 	%rd3, [_Z14qktTiledKernelPKfS0_Pfiiif_param_2];
	ld.param.u32 	%r29, [_Z14qktTiledKernelPKfS0_Pfiiif_param_3];
	ld.param.u32 	%r30, [_Z14qktTiledKernelPKfS0_Pfiiif_param_4];
	ld.param.u32 	%r31, [_Z14qktTiledKernelPKfS0_Pfiiif_param_5];
	ld.param.f32 	%f20, [_Z14qktTiledKernelPKfS0_Pfiiif_param_6];
	cvta.to.global.u64 	%rd1, %rd5;
	cvta.to.global.u64 	%rd2, %rd4;
	mov.u32 	%r32, %ctaid.y;
	shl.b32 	%r33, %r32, 4;
	mov.u32 	%r1, %tid.y;
	add.s32 	%r2, %r33, %r1;
	mov.u32 	%r34, %ctaid.x;
	shl.b32 	%r35, %r34, 4;
	mov.u32 	%r3, %tid.x;
	add.s32 	%r4, %r35, %r3;
	setp.lt.s32 	%p1, %r31, 1;
	mov.f32 	%f182, 0f00000000;
	@%p1 bra 	$L__BB1_19;
	add.s32 	%r5, %r31, 15;
	shl.b32 	%r37, %r1, 6;
	mov.u32 	%r38, _ZZ14qktTiledKernelPKfS0_PfiiifE2Qs;
	add.s32 	%r6, %r38, %r37;
	shl.b32 	%r39, %r3, 2;
	add.s32 	%r7, %r6, %r39;
	mul.lo.s32 	%r8, %r31, %r2;
	mov.u32 	%r40, _ZZ14qktTiledKernelPKfS0_PfiiifE2Ks;
	add.s32 	%r11, %r40, %r39;
	add.s32 	%r9, %r11, %r37;
	mul.lo.s32 	%r10, %r31, %r4;
	setp.lt.u32 	%p2, %r31, 17;
	mov.f32 	%f182, 0f00000000;
	mov.b32 	%r60, 0;
	@%p2 bra 	$L__BB1_13;
	shr.u32 	%r41, %r5, 4;
	and.b32  	%r42, %r41, 134217726;
	neg.s32 	%r59, %r42;
	add.s32 	%r43, %r1, %r10;
	add.s32 	%r58, %r43, 16;
	add.s32 	%r44, %r3, %r8;
	add.s32 	%r56, %r44, 16;
	mov.f32 	%f182, 0f00000000;
	mov.u32 	%r55, %r3;
	mov.u32 	%r57, %r1;
$L__BB1_3:
	setp.ge.s32 	%p3, %r2, %r29;
	setp.ge.u32 	%p4, %r55, %r31;
	mov.f32 	%f174, 0f00000000;
	or.pred  	%p5, %p3, %p4;
	@%p5 bra 	$L__BB1_5;
	add.s32 	%r45, %r56, -16;
	mul.wide.u32 	%rd6, %r45, 4;
	add.s64 	%rd7, %rd2, %rd6;
	ld.global.nc.f32 	%f174, [%rd7];
$L__BB1_5:
	setp.ge.s32 	%p6, %r4, %r30;
	st.shared.f32 	[%r7], %f174;
	setp.ge.u32 	%p7, %r57, %r31;
	mov.f32 	%f175, 0f00000000;
	or.pred  	%p8, %p6, %p7;
	@%p8 bra 	$L__BB1_7;
	add.s32 	%r46, %r58, -16;
	mul.wide.u32 	%rd8, %r46, 4;
	add.s64 	%rd9, %rd1, %rd8;
	ld.global.nc.f32 	%f175, [%rd9];
$L__BB1_7:
	st.shared.f32 	[%r9], %f175;
	bar.sync 	0;
	ld.shared.f32 	%f28, [%r6];
	ld.shared.f32 	%f29, [%r11];
	fma.rn.f32 	%f30, %f28, %f29, %f182;
	ld.shared.f32 	%f31, [%r6+4];
	ld.shared.f32 	%f32, [%r11+64];
	fma.rn.f32 	%f33, %f31, %f32, %f30;
	ld.shared.f32 	%f34, [%r6+8];
	ld.shared.f32 	%f35, [%r11+128];
	fma.rn.f32 	%f36, %f34, %f35, %f33;
	ld.shared.f32 	%f37, [%r6+12];
	ld.shared.f32 	%f38, [%r11+192];
	fma.rn.f32 	%f39, %f37, %f38, %f36;
	ld.shared.f32 	%f40, [%r6+16];
	ld.shared.f32 	%f41, [%r11+256];
	fma.rn.f32 	%f42, %f40, %f41, %f39;
	ld.shared.f32 	%f43, [%r6+20];
	ld.shared.f32 	%f44, [%r11+320];
	fma.rn.f32 	%f45, %f43, %f44, %f42;
	ld.shared.f32 	%f46, [%r6+24];
	ld.shared.f32 	%f47, [%r11+384];
	fma.rn.f32 	%f48, %f46, %f47, %f45;
	ld.shared.f32 	%f49, [%r6+28];
	ld.shared.f32 	%f50, [%r11+448];
	fma.rn.f32 	%f51, %f49, %f50, %f48;
	ld.shared.f32 	%f52, [%r6+32];
	ld.shared.f32 	%f53, [%r11+512];
	fma.rn.f32 	%f54, %f52, %f53, %f51;
	ld.shared.f32 	%f55, [%r6+36];
	ld.shared.f32 	%f56, [%r11+576];
	fma.rn.f32 	%f57, %f55, %f56, %f54;
	ld.shared.f32 	%f58, [%r6+40];
	ld.shared.f32 	%f59, [%r11+640];
	fma.rn.f32 	%f60, %f58, %f59, %f57;
	ld.shared.f32 	%f61, [%r6+44];
	ld.shared.f32 	%f62, [%r11+704];
	fma.rn.f32 	%f63, %f61, %f62, %f60;
	ld.shared.f32 	%f64, [%r6+48];
	ld.shared.f32 	%f65, [%r11+768];
	fma.rn.f32 	%f66, %f64, %f65, %f63;
	ld.shared.f32 	%f67, [%r6+52];
	ld.shared.f32 	%f68, [%r11+832];
	fma.rn.f32 	%f69, %f67, %f68, %f66;
	ld.shared.f32 	%f70, [%r6+56];
	ld.shared.f32 	%f71, [%r11+896];
	fma.rn.f32 	%f72, %f70, %f71, %f69;
	ld.shared.f32 	%f73, [%r6+60];
	ld.shared.f32 	%f74, [%r11+960];
	fma.rn.f32 	%f6, %f73, %f74, %f72;
	bar.sync 	0;
	add.s32 	%r47, %r55, 16;
	setp.ge.u32 	%p10, %r47, %r31;
	mov.f32 	%f176, 0f00000000;
	or.pred  	%p11, %p3, %p10;
	@%p11 bra 	$L__BB1_9;
	mul.wide.u32 	%rd10, %r56, 4;
	add.s64 	%rd11, %rd2, %rd10;
	ld.global.nc.f32 	%f176, [%rd11];
$L__BB1_9:
	st.shared.f32 	[%r7], %f176;
	add.s32 	%r48, %r57, 16;
	setp.ge.u32 	%p13, %r48, %r31;
	mov.f32 	%f177, 0f00000000;
	or.pred  	%p14, %p6, %p13;
	@%p14 bra 	$L__BB1_11;
	mul.wide.u32 	%rd12, %r58, 4;
	add.s64 	%rd13, %rd1, %rd12;
	ld.global.nc.f32 	%f177, [%rd13];
$L__BB1_11:
	st.shared.f32 	[%r9], %f177;
	bar.sync 	0;
	ld.shared.f32 	%f76, [%r6];
	ld.shared.f32 	%f77, [%r11];
	fma.rn.f32 	%f78, %f76, %f77, %f6;
	ld.shared.f32 	%f79, [%r6+4];
	ld.shared.f32 	%f80, [%r11+64];
	fma.rn.f32 	%f81, %f79, %f80, %f78;
	ld.shared.f32 	%f82, [%r6+8];
	ld.shared.f32 	%f83, [%r11+128];
	fma.rn.f32 	%f84, %f82, %f83, %f81;
	ld.shared.f32 	%f85, [%r6+12];
	ld.shared.f32 	%f86, [%r11+192];
	fma.rn.f32 	%f87, %f85, %f86, %f84;
	ld.shared.f32 	%f88, [%r6+16];
	ld.shared.f32 	%f89, [%r11+256];
	fma.rn.f32 	%f90, %f88, %f89, %f87;
	ld.shared.f32 	%f91, [%r6+20];
	ld.shared.f32 	%f92, [%r11+320];
	fma.rn.f32 	%f93, %f91, %f92, %f90;
	ld.shared.f32 	%f94, [%r6+24];
	ld.shared.f32 	%f95, [%r11+384];
	fma.rn.f32 	%f96, %f94, %f95, %f93;
	ld.shared.f32 	%f97, [%r6+28];
	ld.shared.f32 	%f98, [%r11+448];
	fma.rn.f32 	%f99, %f97, %f98, %f96;
	ld.shared.f32 	%f100, [%r6+32];
	ld.shared.f32 	%f101, [%r11+512];
	fma.rn.f32 	%f102, %f100, %f101, %f99;
	ld.shared.f32 	%f103, [%r6+36];
	ld.shared.f32 	%f104, [%r11+576];
	fma.rn.f32 	%f105, %f103, %f104, %f102;
	ld.shared.f32 	%f106, [%r6+40];
	ld.shared.f32 	%f107, [%r11+640];
	fma.rn.f32 	%f108, %f106, %f107, %f105;
	ld.shared.f32 	%f109, [%r6+44];
	ld.shared.f32 	%f110, [%r11+704];
	fma.rn.f32 	%f111, %f109, %f110, %f108;
	ld.shared.f32 	%f112, [%r6+48];
	ld.shared.f32 	%f113, [%r11+768];
	fma.rn.f32 	%f114, %f112, %f113, %f111;
	ld.shared.f32 	%f115, [%r6+52];
	ld.shared.f32 	%f116, [%r11+832];
	fma.rn.f32 	%f117, %f115, %f116, %f114;
	ld.shared.f32 	%f118, [%r6+56];
	ld.shared.f32 	%f119, [%r11+896];
	fma.rn.f32 	%f120, %f118, %f119, %f117;
	ld.shared.f32 	%f121, [%r6+60];
	ld.shared.f32 	%f122, [%r11+960];
	fma.rn.f32 	%f182, %f121, %f122, %f120;
	bar.sync 	0;
	add.s32 	%r59, %r59, 2;
	add.s32 	%r58, %r58, 32;
	add.s32 	%r57, %r57, 32;
	add.s32 	%r56, %r56, 32;
	add.s32 	%r55, %r55, 32;
	setp.ne.s32 	%p15, %r59, 0;
	@%p15 bra 	$L__BB1_3;
	and.b32  	%r60, %r5, 2147483616;
$L__BB1_13:
	and.b32  	%r49, %r5, 16;
	setp.eq.s32 	%p16, %r49, 0;
	@%p16 bra 	$L__BB1_19;
	setp.ge.s32 	%p17, %r2, %r29;
	add.s32 	%r50, %r60, %r3;
	setp.ge.u32 	%p18, %r50, %r31;
	mov.f32 	%f180, 0f00000000;
	or.pred  	%p19, %p17, %p18;
	@%p19 bra 	$L__BB1_16;
	add.s32 	%r51, %r50, %r8;
	mul.wide.u32 	%rd14, %r51, 4;
	add.s64 	%rd15, %rd2, %rd14;
	ld.global.nc.f32 	%f180, [%rd15];
$L__BB1_16:
	setp.ge.s32 	%p20, %r4, %r30;
	st.shared.f32 	[%r7], %f180;
	add.s32 	%r52, %r60, %r1;
	setp.ge.u32 	%p21, %r52, %r31;
	mov.f32 	%f181, 0f00000000;
	or.pred  	%p22, %p20, %p21;
	@%p22 bra 	$L__BB1_18;
	add.s32 	%r53, %r52, %r10;
	mul.wide.u32 	%rd16, %r53, 4;
	add.s64 	%rd17, %rd1, %rd16;
	ld.global.nc.f32 	%f181, [%rd17];
$L__BB1_18:
	st.shared.f32 	[%r9], %f181;
	bar.sync 	0;
	ld.shared.f32 	%f125, [%r6];
	ld.shared.f32 	%f126, [%r11];
	fma.rn.f32 	%f127, %f125, %f126, %f182;
	ld.shared.f32 	%f128, [%r6+4];
	ld.shared.f32 	%f129, [%r11+64];
	fma.rn.f32 	%f130, %f128, %f129, %f127;
	ld.shared.f32 	%f131, [%r6+8];
	ld.shared.f32 	%f132, [%r11+128];
	fma.rn.f32 	%f133, %f131, %f132, %f130;
	ld.shared.f32 	%f134, [%r6+12];
	ld.shared.f32 	%f135, [%r11+192];
	fma.rn.f32 	%f136, %f134, %f135, %f133;
	ld.shared.f32 	%f137, [%r6+16];
	ld.shared.f32 	%f138, [%r11+256];
	fma.rn.f32 	%f139, %f137, %f138, %f136;
	ld.shared.f32 	%f140, [%r6+20];
	ld.shared.f32 	%f141, [%r11+320];
	fma.rn.f32 	%f142, %f140, %f141, %f139;
	ld.shared.f32 	%f143, [%r6+24];
	ld.shared.f32 	%f144, [%r11+384];
	fma.rn.f32 	%f145, %f143, %f144, %f142;
	ld.shared.f32 	%f146, [%r6+28];
	ld.shared.f32 	%f147, [%r11+448];
	fma.rn.f32 	%f148, %f146, %f147, %f145;
	ld.shared.f32 	%f149, [%r6+32];
	ld.shared.f32 	%f150, [%r11+512];
	fma.rn.f32 	%f151, %f149, %f150, %f148;
	ld.shared.f32 	%f152, [%r6+36];
	ld.shared.f32 	%f153, [%r11+576];
	fma.rn.f32 	%f154, %f152, %f153, %f151;
	ld.shared.f32 	%f155, [%r6+40];
	ld.shared.f32 	%f156, [%r11+640];
	fma.rn.f32 	%f157, %f155, %f156, %f154;
	ld.shared.f32 	%f158, [%r6+44];
	ld.shared.f32 	%f159, [%r11+704];
	fma.rn.f32 	%f160, %f158, %f159, %f157;
	ld.shared.f32 	%f161, [%r6+48];
	ld.shared.f32 	%f162, [%r11+768];
	fma.rn.f32 	%f163, %f161, %f162, %f160;
	ld.shared.f32 	%f164, [%r6+52];
	ld.shared.f32 	%f165, [%r11+832];
	fma.rn.f32 	%f166, %f164, %f165, %f163;
	ld.shared.f32 	%f167, [%r6+56];
	ld.shared.f32 	%f168, [%r11+896];
	fma.rn.f32 	%f169, %f167, %f168, %f166;
	ld.shared.f32 	%f170, [%r6+60];
	ld.shared.f32 	%f171, [%r11+960];
	fma.rn.f32 	%f182, %f170, %f171, %f169;
	bar.sync 	0;
$L__BB1_19:
	setp.ge.s32 	%p23, %r2, %r29;
	setp.ge.s32 	%p24, %r4, %r30;
	or.pred  	%p25, %p23, %p24;
	@%p25 bra 	$L__BB1_21;
	mul.f32 	%f172, %f20, %f182;
	mad.lo.s32 	%r54, %r30, %r2, %r4;
	cvta.to.global.u64 	%rd18, %rd3;
	mul.wide.s32 	%rd19, %r54, 4;
	add.s64 	%rd20, %rd18, %rd19;
	st.global.f32 	[%rd20], %f172;
$L__BB1_21:
	ret;

}


// ===== COMPILED SASS (sm_100) =====

	.target	sm_100

	.elftype	@"ET_EXEC"


//--------------------- .note.nv.tkinfo           --------------------------
	.section	.note.nv.tkinfo,"",@"SHT_NOTE"
	.sectionflags	@"SHF_NOTE_NV_TKINFO"
	.tkinfo
        /*0018*/ 	.word	0x00000002
        /*0030*/ 	.string	""
        /*0030*/ 	.string	"ptxas"
        /*0030*/ 	.string	"Cuda compilation tools, release 13.0, V13.0.88"
        /*0030*/ 	.string	"Build cuda_13.0.r13.0/compiler.36424714_0"
        /*0030*/ 	.string	"-arch sm_100 -m 64 "



//--------------------- .note.nv.cuinfo           --------------------------
	.section	.note.nv.cuinfo,"",@"SHT_NOTE"
	.sectionflags	@"SHF_NOTE_NV_CUINFO"
        /*0018*/ 	.short	0x0002
        /*001a*/ 	.short	0x0064
        /*001c*/ 	.short	0x0082
	.zero		2


//--------------------- .nv.info                  --------------------------
	.section	.nv.info,"",@"SHT_CUDA_INFO"
	.align	4


	//----- nvinfo : EIATTR_REGCOUNT
	.align		4
        /*0000*/ 	.byte	0x04, 0x2f
        /*0002*/ 	.short	(.L_1 - .L_0)
	.align		4
.L_0:
        /*0004*/ 	.word	index@(_Z9qktKernelPKfS0_Pfiiif)
        /*0008*/ 	.word	0x0000001f


	//----- nvinfo : EIATTR_FRAME_SIZE
	.align		4
.L_1:
        /*000c*/ 	.byte	0x04, 0x11
        /*000e*/ 	.short	(.L_3 - .L_2)
	.align		4
.L_2:
        /*0010*/ 	.word	index@(_Z9qktKernelPKfS0_Pfiiif)
        /*0014*/ 	.word	0x00000000


	//----- nvinfo : EIATTR_REGCOUNT
	.align		4
.L_3:
        /*0018*/ 	.byte	0x04, 0x2f
        /*001a*/ 	.short	(.L_5 - .L_4)
	.align		4
.L_4:
        /*001c*/ 	.word	index@(_Z14qktTiledKernelPKfS0_Pfiiif)
        /*0020*/ 	.word	0x00000020


	//----- nvinfo : EIATTR_FRAME_SIZE
	.align		4
.L_5:
        /*0024*/ 	.byte	0x04, 0x11
        /*0026*/ 	.short	(.L_7 - .L_6)
	.align		4
.L_6:
        /*0028*/ 	.word	index@(_Z14qktTiledKernelPKfS0_Pfiiif)
        /*002c*/ 	.word	0x00000000


	//----- nvinfo : EIATTR_MIN_STACK_SIZE
	.align		4
.L_7:
        /*0030*/ 	.byte	0x04, 0x12
        /*0032*/ 	.short	(.L_9 - .L_8)
	.align		4
.L_8:
        /*0034*/ 	.word	index@(_Z14qktTiledKernelPKfS0_Pfiiif)
        /*0038*/ 	.word	0x00000000


	//----- nvinfo : EIATTR_MIN_STACK_SIZE
	.align		4
.L_9:
        /*003c*/ 	.byte	0x04, 0x12
        /*003e*/ 	.short	(.L_11 - .L_10)
	.align		4
.L_10:
        /*0040*/ 	.word	index@(_Z9qktKernelPKfS0_Pfiiif)
        /*0044*/ 	.word	0x00000000
.L_11:


//--------------------- .nv.compat                --------------------------
	.section	.nv.compat,"",@"SHT_CUDA_COMPAT_INFO"
	.align	4
        /*0000*/ 	.byte	0x02, 0x09, 0x00, 0x00, 0x02, 0x02, 0x01, 0x00, 0x02, 0x05, 0x05, 0x00, 0x03, 0x07, 0x01, 0x01
        /*0010*/ 	.byte	0x02, 0x03, 0x00, 0x00, 0x02, 0x06, 0x01, 0x00, 0x04, 0x0b, 0x08, 0x00, 0x09, 0x00, 0x00, 0x00
        /*0020*/ 	.byte	0x00, 0x00, 0x00, 0x00


//--------------------- .nv.info._Z14qktTiledKernelPKfS0_Pfiiif --------------------------
	.section	.nv.info._Z14qktTiledKernelPKfS0_Pfiiif,"",@"SHT_CUDA_INFO"
	.sectionflags	@""
	.align	4


	//----- nvinfo : EIATTR_CUDA_API_VERSION
	.align		4
        /*0000*/ 	.byte	0x04, 0x37
        /*0002*/ 	.short	(.L_13 - .L_12)
.L_12:
        /*0004*/ 	.word	0x00000082


	//----- nvinfo : EIATTR_KPARAM_INFO
	.align		4
.L_13:
        /*0008*/ 	.byte	0x04, 0x17
        /*000a*/ 	.short	(.L_15 - .L_14)
.L_14:
        /*000c*/ 	.word	0x00000000
        /*0010*/ 	.short	0x0006
        /*0012*/ 	.short	0x0024
        /*0014*/ 	.byte	0x00, 0xf0, 0x11, 0x00


	//----- nvinfo : EIATTR_KPARAM_INFO
	.align		4
.L_15:
        /*0018*/ 	.byte	0x04, 0x17
        /*001a*/ 	.short	(.L_17 - .L_16)
.L_16:
        /*001c*/ 	.word	0x00000000
        /*0020*/ 	.short	0x0005
        /*0022*/ 	.short	0x0020
        /*0024*/ 	.byte	0x00, 0xf0, 0x11, 0x00


	//----- nvinfo : EIATTR_KPARAM_INFO
	.align		4
.L_17:
        /*0028*/ 	.byte	0x04, 0x17
        /*002a*/ 	.short	(.L_19 - .L_18)
.L_18:
        /*002c*/ 	.word	0x00000000
        /*0030*/ 	.short	0x0004
        /*0032*/ 	.short	0x001c
        /*0034*/ 	.byte	0x00, 0xf0, 0x11, 0x00


	//----- nvinfo : EIATTR_KPARAM_INFO
	.align		4
.L_19:
        /*0038*/ 	.byte	0x04, 0x17
        /*003a*/ 	.short	(.L_21 - .L_20)
.L_20:
        /*003c*/ 	.word	0x00000000
        /*0040*/ 	.short	0x0003
        /*0042*/ 	.short	0x0018
        /*0044*/ 	.byte	0x00, 0xf0, 0x11, 0x00


	//----- nvinfo : EIATTR_KPARAM_INFO
	.align		4
.L_21:
        /*0048*/ 	.byte	0x04, 0x17
        /*004a*/ 	.short	(.L_23 - .L_22)
.L_22:
        /*004c*/ 	.word	0x00000000
        /*0050*/ 	.short	0x0002
        /*0052*/ 	.short	0x0010
        /*0054*/ 	.byte	0x00, 0xf5, 0x21, 0x00


	//----- nvinfo : EIATTR_KPARAM_INFO
	.align		4
.L_23:
        /*0058*/ 	.byte	0x04, 0x17
        /*005a*/ 	.short	(.L_25 - .L_24)
.L_24:
        /*005c*/ 	.word	0x00000000
        /*0060*/ 	.short	0x0001
        /*0062*/ 	.short	0x0008
        /*0064*/ 	.byte	0x00, 0xf5, 0x21, 0x00


	//----- nvinfo : EIATTR_KPARAM_INFO
	.align		4
.L_25:
        /*0068*/ 	.byte	0x04, 0x17
        /*006a*/ 	.short	(.L_27 - .L_26)
.L_26:
        /*006c*/ 	.word	0x00000000
        /*0070*/ 	.short	0x0000
        /*0072*/ 	.short	0x0000
        /*0074*/ 	.byte	0x00, 0xf5, 0x21, 0x00


	//----- nvinfo : EIATTR_SPARSE_MMA_MASK
	.align		4
.L_27:
        /*0078*/ 	.byte	0x03, 0x50
        /*007a*/ 	.short	0x0000


	//----- nvinfo : EIATTR_MAXREG_COUNT
	.align		4
        /*007c*/ 	.byte	0x03, 0x1b
        /*007e*/ 	.short	0x00ff


	//----- nvinfo : EIATTR_NUM_BARRIERS
	.align		4
        /*0080*/ 	.byte	0x02, 0x4c
        /*0082*/ 	.byte	0x01
	.zero		1


	//----- nvinfo : EIATTR_MERCURY_ISA_VERSION
	.align		4
        /*0084*/ 	.byte	0x03, 0x5f
        /*0086*/ 	.short	0x0101


	//----- nvinfo : EIATTR_VRC_CTA_INIT_COUNT
	.align		4
        /*0088*/ 	.byte	0x02, 0x4a
	.zero		1
	.zero		1


	//----- nvinfo : EIATTR_EXIT_INSTR_OFFSETS
	.align		4
        /*008c*/ 	.byte	0x04, 0x1c
        /*008e*/ 	.short	(.L_29 - .L_28)


	//   ....[0]....
.L_28:
        /*0090*/ 	.word	0x00000d80


	//   ....[1]....
        /*0094*/ 	.word	0x00000df0


	//----- nvinfo : EIATTR_CBANK_PARAM_SIZE
	.align		4
.L_29:
        /*0098*/ 	.byte	0x03, 0x19
        /*009a*/ 	.short	0x0028


	//----- nvinfo : EIATTR_PARAM_CBANK
	.align		4
        /*009c*/ 	.byte	0x04, 0x0a
        /*009e*/ 	.short	(.L_31 - .L_30)
	.align		4
.L_30:
        /*00a0*/ 	.word	index@(.nv.constant0._Z14qktTiledKernelPKfS0_Pfiiif)
        /*00a4*/ 	.short	0x0380
        /*00a6*/ 	.short	0x0028


	//----- nvinfo : EIATTR_SW_WAR
	.align		4
.L_31:
        /*00a8*/ 	.byte	0x04, 0x36
        /*00aa*/ 	.short	(.L_33 - .L_32)
.L_32:
        /*00ac*/ 	.word	0x00000008
.L_33:


//--------------------- .nv.info._Z9qktKernelPKfS0_Pfiiif --------------------------
	.section	.nv.info._Z9qktKernelPKfS0_Pfiiif,"",@"SHT_CUDA_INFO"
	.sectionflags	@""
	.align	4


	//----- nvinfo : EIATTR_CUDA_API_VERSION
	.align		4
        /*0000*/ 	.byte	0x04, 0x37
        /*0002*/ 	.short	(.L_35 - .L_34)
.L_34:
        /*0004*/ 	.word	0x00000082


	//----- nvinfo : EIATTR_KPARAM_INFO
	.align		4
.L_35:
        /*0008*/ 	.byte	0x04, 0x17
        /*000a*/ 	.short	(.L_37 - .L_36)
.L_36:
        /*000c*/ 	.word	0x00000000
        /*0010*/ 	.short	0x0006
        /*0012*/ 	.short	0x0024
        /*0014*/ 	.byte	0x00, 0xf0, 0x11, 0x00


	//----- nvinfo : EIATTR_KPARAM_INFO
	.align		4
.L_37:
        /*0018*/ 	.byte	0x04, 0x17
        /*001a*/ 	.short	(.L_39 - .L_38)
.L_38:
        /*001c*/ 	.word	0x00000000
        /*0020*/ 	.short	0x0005
        /*0022*/ 	.short	0x0020
        /*0024*/ 	.byte	0x00, 0xf0, 0x11, 0x00


	//----- nvinfo : EIATTR_KPARAM_INFO
	.align		4
.L_39:
        /*0028*/ 	.byte	0x04, 0x17
        /*002a*/ 	.short	(.L_41 - .L_40)
.L_40:
        /*002c*/ 	.word	0x00000000
        /*0030*/ 	.short	0x0004
        /*0032*/ 	.short	0x001c
        /*0034*/ 	.byte	0x00, 0xf0, 0x11, 0x00


	//----- nvinfo : EIATTR_KPARAM_INFO
	.align		4
.L_41:
        /*0038*/ 	.byte	0x04, 0x17
        /*003a*/ 	.short	(.L_43 - .L_42)
.L_42:
        /*003c*/ 	.word	0x00000000
        /*0040*/ 	.short	0x0003
        /*0042*/ 	.short	0x0018
        /*0044*/ 	.byte	0x00, 0xf0, 0x11, 0x00


	//----- nvinfo : EIATTR_KPARAM_INFO
	.align		4
.L_43:
        /*0048*/ 	.byte	0x04, 0x17
        /*004a*/ 	.short	(.L_45 - .L_44)
.L_44:
        /*004c*/ 	.word	0x00000000
        /*0050*/ 	.short	0x0002
        /*0052*/ 	.short	0x0010
        /*0054*/ 	.byte	0x00, 0xf5, 0x21, 0x00


	//----- nvinfo : EIATTR_KPARAM_INFO
	.align		4
.L_45:
        /*0058*/ 	.byte	0x04, 0x17
        /*005a*/ 	.short	(.L_47 - .L_46)
.L_46:
        /*005c*/ 	.word	0x00000000
        /*0060*/ 	.short	0x0001
        /*0062*/ 	.short	0x0008
        /*0064*/ 	.byte	0x00, 0xf5, 0x21, 0x00


	//----- nvinfo : EIATTR_KPARAM_INFO
	.align		4
.L_47:
        /*0068*/ 	.byte	0x04, 0x17
        /*006a*/ 	.short	(.L_49 - .L_48)
.L_48:
        /*006c*/ 	.word	0x00000000
        /*0070*/ 	.short	0x0000
        /*0072*/ 	.short	0x0000
        /*0074*/ 	.byte	0x00, 0xf5, 0x21, 0x00


	//----- nvinfo : EIATTR_SPARSE_MMA_MASK
	.align		4
.L_49:
        /*0078*/ 	.byte	0x03, 0x50
        /*007a*/ 	.short	0x0000


	//----- nvinfo : EIATTR_MAXREG_COUNT
	.align		4
        /*007c*/ 	.byte	0x03, 0x1b
        /*007e*/ 	.short	0x00ff


	//----- nvinfo : EIATTR_MERCURY_ISA_VERSION
	.align		4
        /*0080*/ 	.byte	0x03, 0x5f
        /*0082*/ 	.short	0x0101


	//----- nvinfo : EIATTR_VRC_CTA_INIT_COUNT
	.align		4
        /*0084*/ 	.byte	0x02, 0x4a
	.zero		1
	.zero		1


	//----- nvinfo : EIATTR_EXIT_INSTR_OFFSETS
	.align		4
        /*0088*/ 	.byte	0x04, 0x1c
        /*008a*/ 	.short	(.L_51 - .L_50)


	//   ....[0]....
.L_50:
        /*008c*/ 	.word	0x000000c0


	//   ....[1]....
        /*0090*/ 	.word	0x00000bf0


	//----- nvinfo : EIATTR_CBANK_PARAM_SIZE
	.align		4
.L_51:
        /*0094*/ 	.byte	0x03, 0x19
        /*0096*/ 	.short	0x0028


	//----- nvinfo : EIATTR_PARAM_CBANK
	.align		4
        /*0098*/ 	.byte	0x04, 0x0a
        /*009a*/ 	.short	(.L_53 - .L_52)
	.align		4
.L_52:
        /*009c*/ 	.word	index@(.nv.constant0._Z9qktKernelPKfS0_Pfiiif)
        /*00a0*/ 	.short	0x0380
        /*00a2*/ 	.short	0x0028


	//----- nvinfo : EIATTR_SW_WAR
	.align		4
.L_53:
        /*00a4*/ 	.byte	0x04, 0x36
        /*00a6*/ 	.short	(.L_55 - .L_54)
.L_54:
        /*00a8*/ 	.word	0x00000008
.L_55:


//--------------------- .nv.callgraph             --------------------------
	.section	.nv.callgraph,"",@"SHT_CUDA_CALLGRAPH"
	.align	4
	.sectionentsize	8
	.align		4
        /*0000*/ 	.word	0x00000000
	.align		4
        /*0004*/ 	.word	0xffffffff
	.align		4
        /*0008*/ 	.word	0x00000000
	.align		4
        /*000c*/ 	.word	0xfffffffe
	.align		4
        /*0010*/ 	.word	0x00000000
	.align		4
        /*0014*/ 	.word	0xfffffffd
	.align		4
        /*0018*/ 	.word	0x00000000
	.align		4
        /*001c*/ 	.word	0xfffffffc


//--------------------- .text._Z14qktTiledKernelPKfS0_Pfiiif --------------------------
	.section	.text._Z14qktTiledKernelPKfS0_Pfiiif,"ax",@progbits
	.align	128
        .global         _Z14qktTiledKernelPKfS0_Pfiiif
        .type           _Z14qktTiledKernelPKfS0_Pfiiif,@function
        .size           _Z14qktTiledKernelPKfS0_Pfiiif,(.L_x_11 - _Z14qktTiledKernelPKfS0_Pfiiif)
        .other          _Z14qktTiledKernelPKfS0_Pfiiif,@"STO_CUDA_ENTRY STV_DEFAULT"
_Z14qktTiledKernelPKfS0_Pfiiif:
.text._Z14qktTiledKernelPKfS0_Pfiiif:
[----:B------:R-:W-:Y:S01]  /*0000*/  LDC R1, c[0x0][0x37c] ;  /* 0x0000df00ff017b82 */ /* 0x000fe20000000800 */
[----:B------:R-:W0:Y:S01]  /*0010*/  S2R R3, SR_CTAID.Y ;  /* 0x0000000000037919 */ /* 0x000e220000002600 */
[----:B------:R-:W1:Y:S01]  /*0020*/  LDCU UR7, c[0x0][0x3a0] ;  /* 0x00007400ff0777ac */ /* 0x000e620008000800 */
[----:B------:R-:W-:Y:S01]  /*0030*/  HFMA2 R23, -RZ, RZ, 0, 0 ;  /* 0x00000000ff177431 */ /* 0x000fe200000001ff */
[----:B------:R-:W0:Y:S01]  /*0040*/  S2R R12, SR_TID.Y ;  /* 0x00000000000c7919 */ /* 0x000e220000002200 */
[----:B------:R-:W2:Y:S01]  /*0050*/  LDCU.64 UR8, c[0x0][0x358] ;  /* 0x00006b00ff0877ac */ /* 0x000ea20008000a00 */
[----:B------:R-:W3:Y:S01]  /*0060*/  S2R R2, SR_CTAID.X ;  /* 0x0000000000027919 */ /* 0x000ee20000002500 */
[----:B------:R-:W3:Y:S01]  /*0070*/  S2R R13, SR_TID.X ;  /* 0x00000000000d7919 */ /* 0x000ee20000002100 */
[----:B-1----:R-:W-:Y:S01]  /*0080*/  UISETP.GE.AND UP0, UPT, UR7, 0x1, UPT ;  /* 0x000000010700788c */ /* 0x002fe2000bf06270 */
[----:B0-----:R-:W-:Y:S02]  /*0090*/  LEA R0, R3, R12, 0x4 ;  /* 0x0000000c03007211 */ /* 0x001fe400078e20ff */
[----:B---3--:R-:W-:-:S06]  /*00a0*/  LEA R3, R2, R13, 0x4 ;  /* 0x0000000d02037211 */ /* 0x008fcc00078e20ff */
[----:B--2---:R-:W-:Y:S05]  /*00b0*/  BRA.U !UP0, `(.L_x_0) ;  /* 0x0000000d08247547 */ /* 0x004fea000b800000 */
[----:B------:R-:W0:Y:S01]  /*00c0*/  S2UR UR6, SR_CgaCtaId ;  /* 0x00000000000679c3 */ /* 0x000e220000008800 */
[----:B------:R-:W-:Y:S01]  /*00d0*/  UMOV UR4, 0x400 ;  /* 0x0000040000047882 */ /* 0x000fe20000000000 */
[----:B------:R-:W-:Y:S01]  /*00e0*/  UISETP.GE.U32.AND UP0, UPT, UR7, 0x11, UPT ;  /* 0x000000110700788c */ /* 0x000fe2000bf06070 */
[----:B------:R-:W-:Y:S01]  /*00f0*/  MOV R23, RZ ;  /* 0x000000ff00177202 */ /* 0x000fe20000000f00 */
[----:B------:R-:W-:Y:S02]  /*0100*/  UIADD3 UR5, UPT, UPT, UR4, 0x400, URZ ;  /* 0x0000040004057890 */ /* 0x000fe4000fffe0ff */
[----:B0-----:R-:W-:Y:S02]  /*0110*/  ULEA UR4, UR6, UR4, 0x18 ;  /* 0x0000000406047291 */ /* 0x001fe4000f8ec0ff */
[----:B------:R-:W-:Y:S02]  /*0120*/  ULEA UR5, UR6, UR5, 0x18 ;  /* 0x0000000506057291 */ /* 0x000fe4000f8ec0ff */
[----:B------:R-:W-:-:S02]  /*0130*/  UIADD3 UR6, UPT, UPT, UR7, 0xf, URZ ;  /* 0x0000000f07067890 */ /* 0x000fc4000fffe0ff */
[C---:B------:R-:W-:Y:S01]  /*0140*/  LEA R2, R12.reuse, UR4, 0x6 ;  /* 0x000000040c027c11 */ /* 0x040fe2000f8e30ff */
[----:B------:R-:W-:Y:S01]  /*0150*/  UMOV UR4, URZ ;  /* 0x000000ff00047c82 */ /* 0x000fe20008000000 */
[C---:B------:R-:W-:Y:S02]  /*0160*/  LEA R16, R13.reuse, UR5, 0x2 ;  /* 0x000000050d107c11 */ /* 0x040fe4000f8e10ff */
[----:B------:R-:W-:Y:S02]  /*0170*/  LEA R20, R13, R2, 0x2 ;  /* 0x000000020d147211 */ /* 0x000fe400078e10ff */
[----:B------:R-:W-:Y:S01]  /*0180*/  LEA R19, R12, R16, 0x6 ;  /* 0x000000100c137211 */ /* 0x000fe200078e30ff */
[----:B------:R-:W-:Y:S06]  /*0190*/  BRA.U !UP0, `(.L_x_1) ;  /* 0x0000000908007547 */ /* 0x000fec000b800000 */
[----:B------:R-:W0:Y:S01]  /*01a0*/  LDCU UR10, c[0x0][0x398] ;  /* 0x00007300ff0a77ac */ /* 0x000e220008000800 */
[----:B------:R-:W-:Y:S01]  /*01b0*/  IMAD R18, R3, UR7, R12 ;  /* 0x0000000703127c24 */ /* 0x000fe2000f8e020c */
[----:B------:R-:W-:Y:S01]  /*01c0*/  MOV R23, RZ ;  /* 0x000000ff00177202 */ /* 0x000fe20000000f00 */
[----:B------:R-:W-:Y:S01]  /*01d0*/  IMAD R17, R0, UR7, R13 ;  /* 0x0000000700117c24 */ /* 0x000fe2000f8e020d */
[----:B------:R-:W-:Y:S01]  /*01e0*/  USHF.R.U32.HI UR4, URZ, 0x4, UR6 ;  /* 0x00000004ff047899 */ /* 0x000fe20008011606 */
[----:B------:R-:W-:Y:S01]  /*01f0*/  MOV R15, R13 ;  /* 0x0000000d000f7202 */ /* 0x000fe20000000f00 */
[----:B------:R-:W1:Y:S01]  /*0200*/  LDCU UR5, c[0x0][0x3a0] ;  /* 0x00007400ff0577ac */ /* 0x000e620008000800 */
[----:B------:R-:W-:Y:S02]  /*0210*/  MOV R14, R12 ;  /* 0x0000000c000e7202 */ /* 0x000fe40000000f00 */
[----:B------:R-:W-:Y:S01]  /*0220*/  IADD3 R18, PT, PT, R18, 0x10, RZ ;  /* 0x0000001012127810 */ /* 0x000fe20007ffe0ff */
[----:B------:R-:W-:Y:S01]  /*0230*/  ULOP3.LUT UR4, UR4, 0x7fffffe, URZ, 0xc0, !UPT ;  /* 0x07fffffe04047892 */ /* 0x000fe2000f8ec0ff */
[----:B------:R-:W-:Y:S01]  /*0240*/  IADD3 R17, PT, PT, R17, 0x10, RZ ;  /* 0x0000001011117810 */ /* 0x000fe20007ffe0ff */
[----:B------:R-:W2:Y:S02]  /*0250*/  LDCU UR11, c[0x0][0x39c] ;  /* 0x00007380ff0b77ac */ /* 0x000ea40008000800 */
[----:B------:R-:W-:Y:S01]  /*0260*/  UIADD3 UR4, UPT, UPT, -UR4, URZ, URZ ;  /* 0x000000ff04047290 */ /* 0x000fe2000fffe1ff */
[----:B0-----:R-:W-:-:S13]  /*0270*/  ISETP.GE.AND P1, PT, R0, UR10, PT ;  /* 0x0000000a00007c0c */ /* 0x001fda000bf26270 */
.L_x_2:
[----:B--2---:R-:W-:Y:S01]  /*0280*/  ISETP.GE.AND P0, PT, R3, UR11, PT ;  /* 0x0000000b03007c0c */ /* 0x004fe2000bf06270 */
[----:B-1----:R-:W-:Y:S01]  /*0290*/  UMOV UR7, UR5 ;  /* 0x0000000500077c82 */ /* 0x002fe20008000000 */
[----:B------:R-:W-:Y:S01]  /*02a0*/  HFMA2 R27, -RZ, RZ, 0, 0 ;  /* 0x00000000ff1b7431 */ /* 0x000fe200000001ff */
[----:B------:R-:W-:Y:S02]  /*02b0*/  ISETP.GE.U32.OR P2, PT, R15, UR7, P1 ;  /* 0x000000070f007c0c */ /* 0x000fe40008f46470 */
[----:B------:R-:W-:Y:S02]  /*02c0*/  ISETP.GE.U32.OR P3, PT, R14, UR7, P0 ;  /* 0x000000070e007c0c */ /* 0x000fe40008766470 */
[----:B------:R-:W-:-:S09]  /*02d0*/  MOV R22, RZ ;  /* 0x000000ff00167202 */ /* 0x000fd20000000f00 */
[----:B------:R-:W0:Y:S01]  /*02e0*/  @!P2 LDC.64 R6, c[0x0][0x380] ;  /* 0x0000e000ff06ab82 */ /* 0x000e220000000a00 */
[----:B------:R-:W-:Y:S02]  /*02f0*/  @!P2 IADD3 R9, PT, PT, R17, -0x10, RZ ;  /* 0xfffffff01109a810 */ /* 0x000fe40007ffe0ff */
[----:B------:R-:W-:-:S05]  /*0300*/  @!P3 IADD3 R11, PT, PT, R18, -0x10, RZ ;  /* 0xfffffff0120bb810 */ /* 0x000fca0007ffe0ff */
[----:B------:R-:W1:Y:S01]  /*0310*/  @!P3 LDC.64 R4, c[0x0][0x388] ;  /* 0x0000e200ff04bb82 */ /* 0x000e620000000a00 */
[----:B0-----:R-:W-:-:S05]  /*0320*/  @!P2 IMAD.WIDE.U32 R6, R9, 0x4, R6 ;  /* 0x000000040906a825 */ /* 0x001fca00078e0006 */
[----:B------:R-:W2:Y:S01]  /*0330*/  @!P2 LDG.E.CONSTANT R27, desc[UR8][R6.64] ;  /* 0x00000008061ba981 */ /* 0x000ea2000c1e9900 */
[----:B-1----:R-:W-:-:S05]  /*0340*/  @!P3 IMAD.WIDE.U32 R8, R11, 0x4, R4 ;  /* 0x000000040b08b825 */ /* 0x002fca00078e0004 */
[----:B------:R-:W3:Y:S01]  /*0350*/  @!P3 LDG.E.CONSTANT R22, desc[UR8][R8.64] ;  /* 0x000000080816b981 */ /* 0x000ee2000c1e9900 */
[----:B------:R-:W-:-:S04]  /*0360*/  IADD3 R4, PT, PT, R15, 0x10, RZ ;  /* 0x000000100f047810 */ /* 0x000fc80007ffe0ff */
[----:B------:R-:W-:-:S13]  /*0370*/  ISETP.GE.U32.OR P2, PT, R4, UR7, P1 ;  /* 0x0000000704007c0c */ /* 0x000fda0008f46470 */
[----:B------:R-:W0:Y:S01]  /*0380*/  @!P2 LDC.64 R4, c[0x0][0x380] ;  /* 0x0000e000ff04ab82 */ /* 0x000e220000000a00 */
[----:B------:R-:W-:Y:S02]  /*0390*/  HFMA2 R21, -RZ, RZ, 0, 0 ;  /* 0x00000000ff157431 */ /* 0x000fe400000001ff */
[----:B0-----:R-:W-:-:S05]  /*03a0*/  @!P2 IMAD.WIDE.U32 R4, R17, 0x4, R4 ;  /* 0x000000041104a825 */ /* 0x001fca00078e0004 */
[----:B------:R0:W4:Y:S04]  /*03b0*/  @!P2 LDG.E.CONSTANT R21, desc[UR8][R4.64] ;  /* 0x000000080415a981 */ /* 0x000128000c1e9900 */
[----:B--2---:R-:W-:Y:S04]  /*03c0*/  STS [R20], R27 ;  /* 0x0000001b14007388 */ /* 0x004fe80000000800 */
[----:B---3--:R-:W-:Y:S01]  /*03d0*/  STS [R19], R22 ;  /* 0x0000001613007388 */ /* 0x008fe20000000800 */
[----:B------:R-:W-:Y:S06]  /*03e0*/  BAR.SYNC.DEFER_BLOCKING 0x0 ;  /* 0x0000000000007b1d */ /* 0x000fec0000010000 */
[----:B------:R-:W-:Y:S04]  /*03f0*/  LDS R6, [R16] ;  /* 0x0000000010067984 */ /* 0x000fe80000000800 */
[----:B------:R-:W1:Y:S04]  /*0400*/  LDS.128 R8, [R2] ;  /* 0x0000000002087984 */ /* 0x000e680000000c00 */
[----:B------:R-:W2:Y:S04]  /*0410*/  LDS R7, [R16+0x40] ;  /* 0x0000400010077984 */ /* 0x000ea80000000800 */
[----:B------:R-:W3:Y:S04]  /*0420*/  LDS R25, [R16+0x80] ;  /* 0x0000800010197984 */ /* 0x000ee80000000800 */
[----:B------:R-:W5:Y:S04]  /*0430*/  LDS R29, [R16+0xc0] ;  /* 0x0000c000101d7984 */ /* 0x000f680000000800 */
[----:B------:R-:W-:Y:S04]  /*0440*/  LDS R27, [R16+0x140] ;  /* 0x00014000101b7984 */ /* 0x000fe80000000800 */
[----:B------:R-:W-:Y:S04]  /*0450*/  LDS R24, [R16+0x240] ;  /* 0x0002400010187984 */ /* 0x000fe80000000800 */
[----:B------:R-:W-:Y:S01]  /*0460*/  LDS R26, [R16+0x340] ;  /* 0x00034000101a7984 */ /* 0x000fe20000000800 */
[----:B-1----:R-:W-:-:S03]  /*0470*/  FFMA R6, R8, R6, R23 ;  /* 0x0000000608067223 */ /* 0x002fc60000000017 */
[----:B------:R-:W-:Y:S01]  /*0480*/  LDS R23, [R16+0x180] ;  /* 0x0001800010177984 */ /* 0x000fe20000000800 */
[----:B--2---:R-:W-:-:S03]  /*0490*/  FFMA R8, R7, R9, R6 ;  /* 0x0000000907087223 */ /* 0x004fc60000000006 */
[----:B------:R-:W-:Y:S04]  /*04a0*/  LDS R9, [R16+0x100] ;  /* 0x0001000010097984 */ /* 0x000fe80000000800 */
[----:B0-----:R-:W0:Y:S01]  /*04b0*/  LDS.128 R4, [R2+0x10] ;  /* 0x0000100002047984 */ /* 0x001e220000000c00 */
[----:B---3--:R-:W-:-:S04]  /*04c0*/  FFMA R8, R25, R10, R8 ;  /* 0x0000000a19087223 */ /* 0x008fc80000000008 */
[----:B-----5:R-:W-:-:S04]  /*04d0*/  FFMA R11, R29, R11, R8 ;  /* 0x0000000b1d0b7223 */ /* 0x020fc80000000008 */
[----:B0-----:R-:W-:Y:S02]  /*04e0*/  FFMA R8, R4, R9, R11 ;  /* 0x0000000904087223 */ /* 0x001fe4000000000b */
[----:B------:R-:W0:Y:S02]  /*04f0*/  LDS R4, [R16+0x1c0] ;  /* 0x0001c00010047984 */ /* 0x000e240000000800 */
[----:B------:R-:W-:Y:S02]  /*0500*/  FFMA R22, R27, R5, R8 ;  /* 0x000000051b167223 */ /* 0x000fe40000000008 */
[----:B------:R-:W-:Y:S02]  /*0510*/  LDS R5, [R16+0x200] ;  /* 0x0002000010057984 */ /* 0x000fe40000000800 */
[----:B------:R-:W-:Y:S01]  /*0520*/  FFMA R25, R23, R6, R22 ;  /* 0x0000000617197223 */ /* 0x000fe20000000016 */
[----:B------:R-:W-:Y:S01]  /*0530*/  IADD3 R22, PT, PT, R14, 0x10, RZ ;  /* 0x000000100e167810 */ /* 0x000fe20007ffe0ff */
[----:B------:R-:W1:Y:S03]  /*0540*/  LDS.128 R8, [R2+0x20] ;  /* 0x0000200002087984 */ /* 0x000e660000000c00 */
[----:B------:R-:W-:Y:S01]  /*0550*/  ISETP.GE.U32.OR P0, PT, R22, UR7, P0 ;  /* 0x0000000716007c0c */ /* 0x000fe20008706470 */
[----:B------:R-:W2:Y:S04]  /*0560*/  LDS R6, [R16+0x280] ;  /* 0x0002800010067984 */ /* 0x000ea80000000800 */
[----:B------:R-:W3:Y:S08]  /*0570*/  LDS R27, [R16+0x2c0] ;  /* 0x0002c000101b7984 */ /* 0x000ef00000000800 */
[----:B------:R-:W5:Y:S01]  /*0580*/  @!P0 LDC.64 R22, c[0x0][0x388] ;  /* 0x0000e200ff168b82 */ /* 0x000f620000000a00 */
[----:B0-----:R-:W-:-:S02]  /*0590*/  FFMA R7, R4, R7, R25 ;  /* 0x0000000704077223 */ /* 0x001fc40000000019 */
[----:B------:R-:W-:Y:S02]  /*05a0*/  LDS R25, [R16+0x380] ;  /* 0x0003800010197984 */ /* 0x000fe40000000800 */
[----:B-1----:R-:W-:Y:S01]  /*05b0*/  FFMA R5, R8, R5, R7 ;  /* 0x0000000508057223 */ /* 0x002fe20000000007 */
[----:B------:R-:W-:Y:S01]  /*05c0*/  MOV R8, RZ ;  /* 0x000000ff00087202 */ /* 0x000fe20000000f00 */
[----:B-----5:R-:W-:-:S05]  /*05d0*/  @!P0 IMAD.WIDE.U32 R22, R18, 0x4, R22 ;  /* 0x0000000412168825 */ /* 0x020fca00078e0016 */
[----:B------:R-:W5:Y:S01]  /*05e0*/  @!P0 LDG.E.CONSTANT R8, desc[UR8][R22.64] ;  /* 0x0000000816088981 */ /* 0x000f62000c1e9900 */
[----:B------:R-:W-:-:S03]  /*05f0*/  FFMA R5, R24, R9, R5 ;  /* 0x0000000918057223 */ /* 0x000fc60000000005 */
[----:B------:R-:W-:Y:S01]  /*0600*/  LDS R9, [R16+0x300] ;  /* 0x0003000010097984 */ /* 0x000fe20000000800 */
[----:B--2---:R-:W-:-:S03]  /*0610*/  FFMA R10, R6, R10, R5 ;  /* 0x0000000a060a7223 */ /* 0x004fc60000000005 */
[----:B------:R-:W-:Y:S04]  /*0620*/  LDS R24, [R16+0x3c0] ;  /* 0x0003c00010187984 */ /* 0x000fe80000000800 */
[----:B------:R-:W0:Y:S01]  /*0630*/  LDS.128 R4, [R2+0x30] ;  /* 0x0000300002047984 */ /* 0x000e220000000c00 */
[----:B------:R-:W-:Y:S01]  /*0640*/  BAR.SYNC.DEFER_BLOCKING 0x0 ;  /* 0x0000000000007b1d */ /* 0x000fe20000010000 */
[----:B---3--:R-:W-:-:S05]  /*0650*/  FFMA R11, R27, R11, R10 ;  /* 0x0000000b1b0b7223 */ /* 0x008fca000000000a */
[----:B----4-:R-:W-:Y:S01]  /*0660*/  STS [R20], R21 ;  /* 0x0000001514007388 */ /* 0x010fe20000000800 */
[----:B0-----:R-:W-:-:S04]  /*0670*/  FFMA R29, R4, R9, R11 ;  /* 0x00000009041d7223 */ /* 0x001fc8000000000b */
[----:B------:R-:W-:-:S04]  /*0680*/  FFMA R26, R26, R5, R29 ;  /* 0x000000051a1a7223 */ /* 0x000fc8000000001d */
[----:B------:R-:W-:-:S04]  /*0690*/  FFMA R25, R25, R6, R26 ;  /* 0x0000000619197223 */ /* 0x000fc8000000001a */
[----:B------:R-:W-:Y:S01]  /*06a0*/  FFMA R25, R24, R7, R25 ;  /* 0x0000000718197223 */ /* 0x000fe20000000019 */
[----:B------:R-:W-:-:S04]  /*06b0*/  UIADD3 UR4, UPT, UPT, UR4, 0x2, URZ ;  /* 0x0000000204047890 */ /* 0x000fc8000fffe0ff */
[----:B------:R-:W-:Y:S01]  /*06c0*/  UISETP.NE.AND UP0, UPT, UR4, URZ, UPT ;  /* 0x000000ff0400728c */ /* 0x000fe2000bf05270 */
[----:B------:R-:W-:Y:S02]  /*06d0*/  IADD3 R14, PT, PT, R14, 0x20, RZ ;  /* 0x000000200e0e7810 */ /* 0x000fe40007ffe0ff */
[----:B------:R-:W-:Y:S02]  /*06e0*/  IADD3 R15, PT, PT, R15, 0x20, RZ ;  /* 0x000000200f0f7810 */ /* 0x000fe40007ffe0ff */
[----:B------:R-:W-:Y:S02]  /*06f0*/  IADD3 R17, PT, PT, R17, 0x20, RZ ;  /* 0x0000002011117810 */ /* 0x000fe40007ffe0ff */
[----:B------:R-:W-:Y:S01]  /*0700*/  IADD3 R18, PT, PT, R18, 0x20, RZ ;  /* 0x0000002012127810 */ /* 0x000fe20007ffe0ff */
[----:B-----5:R-:W-:Y:S01]  /*0710*/  STS [R19], R8 ;  /* 0x0000000813007388 */ /* 0x020fe20000000800 */
[----:B------:R-:W-:Y:S06]  /*0720*/  BAR.SYNC.DEFER_BLOCKING 0x0 ;  /* 0x0000000000007b1d */ /* 0x000fec0000010000 */
[----:B------:R-:W-:Y:S04]  /*0730*/  LDS R27, [R16] ;  /* 0x00000000101b7984 */ /* 0x000fe80000000800 */
[----:B------:R-:W0:Y:S04]  /*0740*/  LDS.128 R8, [R2] ;  /* 0x0000000002087984 */ /* 0x000e280000000c00 */
[----:B------:R-:W1:Y:S04]  /*0750*/  LDS R28, [R16+0x40] ;  /* 0x00004000101c7984 */ /* 0x000e680000000800 */
[----:B------:R-:W2:Y:S04]  /*0760*/  LDS R29, [R16+0x80] ;  /* 0x00008000101d7984 */ /* 0x000ea80000000800 */
[----:B------:R-:W3:Y:S04]  /*0770*/  LDS R26, [R16+0xc0] ;  /* 0x0000c000101a7984 */ /* 0x000ee80000000800 */
[----:B------:R-:W-:Y:S04]  /*0780*/  LDS R21, [R16+0x100] ;  /* 0x0001000010157984 */ /* 0x000fe80000000800 */
[----:B------:R-:W4:Y:S04]  /*0790*/  LDS.128 R4, [R2+0x10] ;  /* 0x0000100002047984 */ /* 0x000f280000000c00 */
[----:B------:R-:W5:Y:S04]  /*07a0*/  LDS R22, [R16+0x140] ;  /* 0x0001400010167984 */ /* 0x000f680000000800 */
[----:B------:R-:W5:Y:S04]  /*07b0*/  LDS R23, [R16+0x180] ;  /* 0x0001800010177984 */ /* 0x000f680000000800 */
[----:B------:R-:W-:Y:S01]  /*07c0*/  LDS R24, [R16+0x240] ;  /* 0x0002400010187984 */ /* 0x000fe20000000800 */
[----:B0-----:R-:W-:-:S03]  /*07d0*/  FFMA R27, R8, R27, R25 ;  /* 0x0000001b081b7223 */ /* 0x001fc60000000019 */
[----:B------:R-:W-:Y:S01]  /*07e0*/  LDS R25, [R16+0x200] ;  /* 0x0002000010197984 */ /* 0x000fe20000000800 */
[----:B-1----:R-:W-:-:S04]  /*07f0*/  FFMA R28, R28, R9, R27 ;  /* 0x000000091c1c7223 */ /* 0x002fc8000000001b */
[----:B--2---:R-:W-:Y:S02]  /*0800*/  FFMA R29, R29, R10, R28 ;  /* 0x0000000a1d1d7223 */ /* 0x004fe4000000001c */
[----:B------:R-:W0:Y:S02]  /*0810*/  LDS R28, [R16+0x1c0] ;  /* 0x0001c000101c7984 */ /* 0x000e240000000800 */
[----:B---3--:R-:W-:Y:S02]  /*0820*/  FFMA R29, R26, R11, R29 ;  /* 0x0000000b1a1d7223 */ /* 0x008fe4000000001d */
[----:B------:R-:W1:Y:S02]  /*0830*/  LDS.128 R8, [R2+0x20] ;  /* 0x0000200002087984 */ /* 0x000e640000000c00 */
[----:B----4-:R-:W-:-:S04]  /*0840*/  FFMA R21, R4, R21, R29 ;  /* 0x0000001504157223 */ /* 0x010fc8000000001d */
[----:B-----5:R-:W-:Y:S02]  /*0850*/  FFMA R22, R22, R5, R21 ;  /* 0x0000000516167223 */ /* 0x020fe40000000015 */
[----:B------:R-:W2:Y:S02]  /*0860*/  LDS R21, [R16+0x280] ;  /* 0x0002800010157984 */ /* 0x000ea40000000800 */
[----:B------:R-:W-:Y:S02]  /*0870*/  FFMA R23, R23, R6, R22 ;  /* 0x0000000617177223 */ /* 0x000fe40000000016 */
[----:B------:R-:W3:Y:S02]  /*0880*/  LDS R22, [R16+0x2c0] ;  /* 0x0002c00010167984 */ /* 0x000ee40000000800 */
[----:B0-----:R-:W-:Y:S02]  /*0890*/  FFMA R27, R28, R7, R23 ;  /* 0x000000071c1b7223 */ /* 0x001fe40000000017 */
[----:B------:R-:W-:Y:S04]  /*08a0*/  LDS R23, [R16+0x300] ;  /* 0x0003000010177984 */ /* 0x000fe80000000800 */
[----:B------:R-:W0:Y:S01]  /*08b0*/  LDS.128 R4, [R2+0x30] ;  /* 0x0000300002047984 */ /* 0x000e220000000c00 */
[----:B-1----:R-:W-:-:S03]  /*08c0*/  FFMA R25, R8, R25, R27 ;  /* 0x0000001908197223 */ /* 0x002fc6000000001b */
[----:B------:R-:W1:Y:S01]  /*08d0*/  LDS R8, [R16+0x340] ;  /* 0x0003400010087984 */ /* 0x000e620000000800 */
[----:B------:R-:W-:-:S03]  /*08e0*/  FFMA R26, R24, R9, R25 ;  /* 0x00000009181a7223 */ /* 0x000fc60000000019 */
[----:B------:R-:W4:Y:S04]  /*08f0*/  LDS R28, [R16+0x380] ;  /* 0x00038000101c7984 */ /* 0x000f280000000800 */
[----:B------:R-:W5:Y:S01]  /*0900*/  LDS R24, [R16+0x3c0] ;  /* 0x0003c00010187984 */ /* 0x000f620000000800 */
[----:B--2---:R-:W-:-:S04]  /*0910*/  FFMA R21, R21, R10, R26 ;  /* 0x0000000a15157223 */ /* 0x004fc8000000001a */
[----:B---3--:R-:W-:-:S04]  /*0920*/  FFMA R11, R22, R11, R21 ;  /* 0x0000000b160b7223 */ /* 0x008fc80000000015 */
[----:B0-----:R-:W-:-:S04]  /*0930*/  FFMA R11, R4, R23, R11 ;  /* 0x00000017040b7223 */ /* 0x001fc8000000000b */
[----:B-1----:R-:W-:-:S04]  /*0940*/  FFMA R5, R8, R5, R11 ;  /* 0x0000000508057223 */ /* 0x002fc8000000000b */
[----:B----4-:R-:W-:-:S04]  /*0950*/  FFMA R5, R28, R6, R5 ;  /* 0x000000061c057223 */ /* 0x010fc80000000005 */
[----:B-----5:R-:W-:Y:S01]  /*0960*/  FFMA R23, R24, R7, R5 ;  /* 0x0000000718177223 */ /* 0x020fe20000000005 */
[----:B------:R-:W-:Y:S06]  /*0970*/  BAR.SYNC.DEFER_BLOCKING 0x0 ;  /* 0x0000000000007b1d */ /* 0x000fec0000010000 */
[----:B------:R-:W-:Y:S05]  /*0980*/  BRA.U UP0, `(.L_x_2) ;  /* 0xfffffff9003c7547 */ /* 0x000fea000b83ffff */
[----:B------:R-:W-:-:S12]  /*0990*/  ULOP3.LUT UR4, UR6, 0x7fffffe0, URZ, 0xc0, !UPT ;  /* 0x7fffffe006047892 */ /* 0x000fd8000f8ec0ff */
.L_x_1:
[----:B------:R-:W-:-:S09]  /*09a0*/  ULOP3.LUT UP0, URZ, UR6, 0x10, URZ, 0xc0, !UPT ;  /* 0x0000001006ff7892 */ /* 0x000fd2000f80c0ff */
[----:B------:R-:W-:Y:S05]  /*09b0*/  BRA.U !UP0, `(.L_x_0) ;  /* 0x0000000108e47547 */ /* 0x000fea000b800000 */
[----:B------:R-:W0:Y:S01]  /*09c0*/  LDCU UR5, c[0x0][0x398] ;  /* 0x00007300ff0577ac */ /* 0x000e220008000800 */
[----:B------:R-:W-:Y:S02]  /*09d0*/  IADD3 R7, PT, PT, R13, UR4, RZ ;  /* 0x000000040d077c10 */ /* 0x000fe4000fffe0ff */
[----:B------:R-:W-:Y:S02]  /*09e0*/  CS2R R14, SRZ ;  /* 0x00000000000e7805 */ /* 0x000fe4000001ff00 */
[----:B------:R-:W-:Y:S01]  /*09f0*/  IADD3 R12, PT, PT, R12, UR4, RZ ;  /* 0x000000040c0c7c10 */ /* 0x000fe2000fffe0ff */
[----:B------:R-:W1:Y:S01]  /*0a00*/  LDCU UR6, c[0x0][0x39c] ;  /* 0x00007380ff0677ac */ /* 0x000e620008000800 */
[----:B------:R-:W-:Y:S02]  /*0a10*/  ISETP.GE.U32.AND P0, PT, R7, UR7, PT ;  /* 0x0000000707007c0c */ /* 0x000fe4000bf06070 */
[----:B------:R-:W-:Y:S02]  /*0a20*/  ISETP.GE.U32.AND P1, PT, R12, UR7, PT ;  /* 0x000000070c007c0c */ /* 0x000fe4000bf26070 */
[----:B0-----:R-:W-:-:S02]  /*0a30*/  ISETP.GE.OR P0, PT, R0, UR5, P0 ;  /* 0x0000000500007c0c */ /* 0x001fc40008706670 */
[----:B-1----:R-:W-:-:S11]  /*0a40*/  ISETP.GE.OR P1, PT, R3, UR6, P1 ;  /* 0x0000000603007c0c */ /* 0x002fd60008f26670 */
[----:B------:R-:W0:Y:S01]  /*0a50*/  @!P0 LDC.64 R8, c[0x0][0x380] ;  /* 0x0000e000ff088b82 */ /* 0x000e220000000a00 */
[----:B------:R-:W-:Y:S02]  /*0a60*/  @!P0 IMAD R7, R0, UR7, R7 ;  /* 0x0000000700078c24 */ /* 0x000fe4000f8e0207 */
[----:B------:R-:W-:-:S05]  /*0a70*/  @!P1 IMAD R13, R3, UR7, R12 ;  /* 0x00000007030d9c24 */ /* 0x000fca000f8e020c */
[----:B------:R-:W1:Y:S01]  /*0a80*/  @!P1 LDC.64 R4, c[0x0][0x388] ;  /* 0x0000e200ff049b82 */ /* 0x000e620000000a00 */
[----:B0-----:R-:W-:-:S05]  /*0a90*/  @!P0 IMAD.WIDE.U32 R8, R7, 0x4, R8 ;  /* 0x0000000407088825 */ /* 0x001fca00078e0008 */
[----:B------:R-:W2:Y:S01]  /*0aa0*/  @!P0 LDG.E.CONSTANT R15, desc[UR8][R8.64] ;  /* 0x00000008080f8981 */ /* 0x000ea2000c1e9900 */
[----:B-1----:R-:W-:-:S05]  /*0ab0*/  @!P1 IMAD.WIDE.U32 R12, R13, 0x4, R4 ;  /* 0x000000040d0c9825 */ /* 0x002fca00078e0004 */
[----:B------:R-:W3:Y:S04]  /*0ac0*/  @!P1 LDG.E.CONSTANT R14, desc[UR8][R12.64] ;  /* 0x000000080c0e9981 */ /* 0x000ee8000c1e9900 */
[----:B--2---:R-:W-:Y:S04]  /*0ad0*/  STS [R20], R15 ;  /* 0x0000000f14007388 */ /* 0x004fe80000000800 */
[----:B---3--:R-:W-:Y:S01]  /*0ae0*/  STS [R19], R14 ;  /* 0x0000000e13007388 */ /* 0x008fe20000000800 */
        /* <DEDUP_REMOVED lines=10> */
[----:B------:R-:W5:Y:S04]  /*0b90*/  LDS R24, [R16+0x1c0] ;  /* 0x0001c00010187984 */ /* 0x000f680000000800 */
[----:B------:R-:W-:Y:S04]  /*0ba0*/  LDS R19, [R16+0x200] ;  /* 0x0002000010137984 */ /* 0x000fe80000000800 */
[----:B------:R-:W5:Y:S01]  /*0bb0*/  LDS.128 R12, [R2+0x20] ;  /* 0x00002000020c7984 */ /* 0x000f620000000c00 */
[----:B0-----:R-:W-:-:S03]  /*0bc0*/  FFMA R26, R4, R26, R23 ;  /* 0x0000001a041a7223 */ /* 0x001fc60000000017 */
[----:B------:R-:W0:Y:S01]  /*0bd0*/  LDS R4, [R16+0x240] ;  /* 0x0002400010047984 */ /* 0x000e220000000800 */
[----:B-1----:R-:W-:-:S03]  /*0be0*/  FFMA R26, R27, R5, R26 ;  /* 0x000000051b1a7223 */ /* 0x002fc6000000001a */
[----:B------:R-:W1:Y:S01]  /*0bf0*/  LDS R5, [R16+0x280] ;  /* 0x0002800010057984 */ /* 0x000e620000000800 */
[----:B--2---:R-:W-:-:S03]  /*0c00*/  FFMA R21, R21, R6, R26 ;  /* 0x0000000615157223 */ /* 0x004fc6000000001a */
[----:B------:R-:W2:Y:S01]  /*0c10*/  LDS R6, [R16+0x2c0] ;  /* 0x0002c00010067984 */ /* 0x000ea20000000800 */
[----:B---3--:R-:W-:-:S03]  /*0c20*/  FFMA R27, R22, R7, R21 ;  /* 0x00000007161b7223 */ /* 0x008fc60000000015 */
[----:B------:R-:W-:Y:S04]  /*0c30*/  LDS R7, [R16+0x300] ;  /* 0x0003000010077984 */ /* 0x000fe80000000800 */
[----:B------:R-:W3:Y:S01]  /*0c40*/  LDS.128 R20, [R2+0x30] ;  /* 0x0000300002147984 */ /* 0x000ee20000000c00 */
[----:B----4-:R-:W-:-:S03]  /*0c50*/  FFMA R27, R8, R17, R27 ;  /* 0x00000011081b7223 */ /* 0x010fc6000000001b */
[----:B------:R-:W4:Y:S04]  /*0c60*/  LDS R26, [R16+0x340] ;  /* 0x00034000101a7984 */ /* 0x000f280000000800 */
[----:B------:R-:W4:Y:S01]  /*0c70*/  LDS R17, [R16+0x380] ;  /* 0x0003800010117984 */ /* 0x000f220000000800 */
[----:B-----5:R-:W-:-:S03]  /*0c80*/  FFMA R18, R18, R9, R27 ;  /* 0x0000000912127223 */ /* 0x020fc6000000001b */
[----:B------:R-:W5:Y:S01]  /*0c90*/  LDS R8, [R16+0x3c0] ;  /* 0x0003c00010087984 */ /* 0x000f620000000800 */
[----:B------:R-:W-:-:S04]  /*0ca0*/  FFMA R25, R25, R10, R18 ;  /* 0x0000000a19197223 */ /* 0x000fc80000000012 */
[----:B------:R-:W-:-:S04]  /*0cb0*/  FFMA R11, R24, R11, R25 ;  /* 0x0000000b180b7223 */ /* 0x000fc80000000019 */
[----:B------:R-:W-:-:S04]  /*0cc0*/  FFMA R11, R12, R19, R11 ;  /* 0x000000130c0b7223 */ /* 0x000fc8000000000b */
[----:B0-----:R-:W-:-:S04]  /*0cd0*/  FFMA R4, R4, R13, R11 ;  /* 0x0000000d04047223 */ /* 0x001fc8000000000b */
[----:B-1----:R-:W-:-:S04]  /*0ce0*/  FFMA R5, R5, R14, R4 ;  /* 0x0000000e05057223 */ /* 0x002fc80000000004 */
[----:B--2---:R-:W-:-:S04]  /*0cf0*/  FFMA R5, R6, R15, R5 ;  /* 0x0000000f06057223 */ /* 0x004fc80000000005 */
[----:B---3--:R-:W-:-:S04]  /*0d00*/  FFMA R5, R20, R7, R5 ;  /* 0x0000000714057223 */ /* 0x008fc80000000005 */
[----:B----4-:R-:W-:-:S04]  /*0d10*/  FFMA R26, R26, R21, R5 ;  /* 0x000000151a1a7223 */ /* 0x010fc80000000005 */
[----:B------:R-:W-:-:S04]  /*0d20*/  FFMA R17, R17, R22, R26 ;  /* 0x0000001611117223 */ /* 0x000fc8000000001a */
[----:B-----5:R-:W-:Y:S01]  /*0d30*/  FFMA R23, R8, R23, R17 ;  /* 0x0000001708177223 */ /* 0x020fe20000000011 */
[----:B------:R-:W-:Y:S06]  /*0d40*/  BAR.SYNC.DEFER_BLOCKING 0x0 ;  /* 0x0000000000007b1d */ /* 0x000fec0000010000 */
.L_x_0:
[----:B------:R-:W0:Y:S02]  /*0d50*/  LDCU.64 UR4, c[0x0][0x398] ;  /* 0x00007300ff0477ac */ /* 0x000e240008000a00 */
[----:B0-----:R-:W-:-:S04]  /*0d60*/  ISETP.GE.AND P0, PT, R3, UR5, PT ;  /* 0x0000000503007c0c */ /* 0x001fc8000bf06270 */
[----:B------:R-:W-:-:S13]  /*0d70*/  ISETP.GE.OR P0, PT, R0, UR4, P0 ;  /* 0x0000000400007c0c */ /* 0x000fda0008706670 */
[----:B------:R-:W-:Y:S05]  /*0d80*/  @P0 EXIT ;  /* 0x000000000000094d */ /* 0x000fea0003800000 */
[----:B------:R-:W0:Y:S01]  /*0d90*/  LDC.64 R4, c[0x0][0x390] ;  /* 0x0000e400ff047b82 */ /* 0x000e220000000a00 */
[----:B------:R-:W1:Y:S01]  /*0da0*/  LDCU UR4, c[0x0][0x3a4] ;  /* 0x00007480ff0477ac */ /* 0x000e620008000800 */
[----:B------:R-:W-:Y:S02]  /*0db0*/  IMAD R3, R0, UR5, R3 ;  /* 0x0000000500037c24 */ /* 0x000fe4000f8e0203 */
[----:B-1----:R-:W-:Y:S02]  /*0dc0*/  FMUL R23, R23, UR4 ;  /* 0x0000000417177c20 */ /* 0x002fe40008400000 */
[----:B0-----:R-:W-:-:S05]  /*0dd0*/  IMAD.WIDE R2, R3, 0x4, R4 ;  /* 0x0000000403027825 */ /* 0x001fca00078e0204 */
[----:B------:R-:W-:Y:S01]  /*0de0*/  STG.E desc[UR8][R2.64], R23 ;  /* 0x0000001702007986 */ /* 0x000fe2000c101908 */
[----:B------:R-:W-:Y:S05]  /*0df0*/  EXIT ;  /* 0x000000000000794d */ /* 0x000fea0003800000 */
.L_x_3:
[----:B------:R-:W-:-:S00]  /*0e00*/  BRA `(.L_x_3) ;  /* 0xfffffffc00fc7947 */ /* 0x000fc0000383ffff */
[----:B------:R-:W-:-:S00]  /*0e10*/  NOP ;  /* 0x0000000000007918 */ /* 0x000fc00000000000 */
        /* <DEDUP_REMOVED lines=14> */
.L_x_11:


//--------------------- .text._Z9qktKernelPKfS0_Pfiiif --------------------------
	.section	.text._Z9qktKernelPKfS0_Pfiiif,"ax",@progbits
	.align	128
        .global         _Z9qktKernelPKfS0_Pfiiif
        .type           _Z9qktKernelPKfS0_Pfiiif,@function
        .size           _Z9qktKernelPKfS0_Pfiiif,(.L_x_12 - _Z9qktKernelPKfS0_Pfiiif)
        .other          _Z9qktKernelPKfS0_Pfiiif,@"STO_CUDA_ENTRY STV_DEFAULT"
_Z9qktKernelPKfS0_Pfiiif:
.text._Z9qktKernelPKfS0_Pfiiif:
[----:B------:R-:W-:Y:S01]  /*0000*/  LDC R1, c[0x0][0x37c] ;  /* 0x0000df00ff017b82 */ /* 0x000fe20000000800 */
[----:B------:R-:W0:Y:S07]  /*0010*/  S2R R3, SR_TID.X ;  /* 0x0000000000037919 */ /* 0x000e2e0000002100 */
[----:B------:R-:W1:Y:S01]  /*0020*/  LDC R7, c[0x0][0x364] ;  /* 0x0000d900ff077b82 */ /* 0x000e620000000800 */
[----:B------:R-:W2:Y:S01]  /*0030*/  LDCU.64 UR10, c[0x0][0x398] ;  /* 0x00007300ff0a77ac */ /* 0x000ea20008000a00 */
[----:B------:R-:W1:Y:S06]  /*0040*/  S2R R2, SR_TID.Y ;  /* 0x0000000000027919 */ /* 0x000e6c0000002200 */
[----:B------:R-:W0:Y:S08]  /*0050*/  S2UR UR5, SR_CTAID.X ;  /* 0x00000000000579c3 */ /* 0x000e300000002500 */
[----:B------:R-:W0:Y:S08]  /*0060*/  LDC R0, c[0x0][0x360] ;  /* 0x0000d800ff007b82 */ /* 0x000e300000000800 */
[----:B------:R-:W1:Y:S01]  /*0070*/  S2UR UR4, SR_CTAID.Y ;  /* 0x00000000000479c3 */ /* 0x000e620000002600 */
[----:B0-----:R-:W-:-:S05]  /*0080*/  IMAD R0, R0, UR5, R3 ;  /* 0x0000000500007c24 */ /* 0x001fca000f8e0203 */
[----:B--2---:R-:W-:Y:S01]  /*0090*/  ISETP.GE.AND P0, PT, R0, UR11, PT ;  /* 0x0000000b00007c0c */ /* 0x004fe2000bf06270 */
[----:B-1----:R-:W-:-:S05]  /*00a0*/  IMAD R7, R7, UR4, R2 ;  /* 0x0000000407077c24 */ /* 0x002fca000f8e0202 */
[----:B------:R-:W-:-:S13]  /*00b0*/  ISETP.GE.OR P0, PT, R7, UR10, P0 ;  /* 0x0000000a07007c0c */ /* 0x000fda0008706670 */
[----:B------:R-:W-:Y:S05]  /*00c0*/  @P0 EXIT ;  /* 0x000000000000094d */ /* 0x000fea0003800000 */
[----:B------:R-:W0:Y:S01]  /*00d0*/  LDCU UR7, c[0x0][0x3a0] ;  /* 0x00007400ff0777ac */ /* 0x000e220008000800 */
[----:B------:R-:W-:Y:S01]  /*00e0*/  HFMA2 R14, -RZ, RZ, 0, 0 ;  /* 0x00000000ff0e7431 */ /* 0x000fe200000001ff */
[----:B------:R-:W1:Y:S01]  /*00f0*/  LDCU.64 UR12, c[0x0][0x358] ;  /* 0x00006b00ff0c77ac */ /* 0x000e620008000a00 */
[----:B0-----:R-:W-:-:S09]  /*0100*/  UISETP.GE.AND UP0, UPT, UR7, 0x1, UPT ;  /* 0x000000010700788c */ /* 0x001fd2000bf06270 */
[----:B-1----:R-:W-:Y:S05]  /*0110*/  BRA.U !UP0, `(.L_x_4) ;  /* 0x00000009089c7547 */ /* 0x002fea000b800000 */
[----:B------:R-:W-:Y:S02]  /*0120*/  UISETP.GE.U32.AND UP1, UPT, UR7, 0x10, UPT ;  /* 0x000000100700788c */ /* 0x000fe4000bf26070 */
[----:B------:R-:W-:Y:S01]  /*0130*/  IMAD R8, R7, UR7, RZ ;  /* 0x0000000707087c24 */ /* 0x000fe2000f8e02ff */
[----:B------:R-:W-:Y:S02]  /*0140*/  ULOP3.LUT UR10, UR7, 0xf, URZ, 0xc0, !UPT ;  /* 0x0000000f070a7892 */ /* 0x000fe4000f8ec0ff */
[----:B------:R-:W-:Y:S01]  /*0150*/  IMAD R9, R0, UR7, RZ ;  /* 0x0000000700097c24 */ /* 0x000fe2000f8e02ff */
[----:B------:R-:W-:Y:S01]  /*0160*/  MOV R14, RZ ;  /* 0x000000ff000e7202 */ /* 0x000fe20000000f00 */
[----:B------:R-:W-:Y:S01]  /*0170*/  UMOV UR4, URZ ;  /* 0x000000ff00047c82 */ /* 0x000fe20008000000 */
[----:B------:R-:W-:Y:S01]  /*0180*/  UISETP.NE.AND UP0, UPT, UR10, URZ, UPT ;  /* 0x000000ff0a00728c */ /* 0x000fe2000bf05270 */
[----:B------:R-:W-:Y:S10]  /*0190*/  BRA.U !UP1, `(.L_x_5) ;  /* 0x0000000509107547 */ /* 0x000ff4000b800000 */
[----:B------:R-:W0:Y:S01]  /*01a0*/  LDC.64 R2, c[0x0][0x380] ;  /* 0x0000e000ff027b82 */ /* 0x000e220000000a00 */
[----:B------:R-:W1:Y:S01]  /*01b0*/  LDCU.64 UR8, c[0x0][0x388] ;  /* 0x00007100ff0877ac */ /* 0x000e620008000a00 */
[----:B------:R-:W-:Y:S02]  /*01c0*/  MOV R14, RZ ;  /* 0x000000ff000e7202 */ /* 0x000fe40000000f00 */
[----:B------:R-:W-:Y:S01]  /*01d0*/  MOV R6, R9 ;  /* 0x0000000900067202 */ /* 0x000fe20000000f00 */
[----:B------:R-:W-:Y:S02]  /*01e0*/  ULOP3.LUT UR4, UR7, 0x7ffffff0, URZ, 0xc0, !UPT ;  /* 0x7ffffff007047892 */ /* 0x000fe4000f8ec0ff */
[----:B-1----:R-:W-:Y:S02]  /*01f0*/  UIADD3 UR5, UP1, UPT, UR8, 0x20, URZ ;  /* 0x0000002008057890 */ /* 0x002fe4000ff3e0ff */
[----:B------:R-:W-:Y:S02]  /*0200*/  UIADD3 UR8, UPT, UPT, -UR4, URZ, URZ ;  /* 0x000000ff04087290 */ /* 0x000fe4000fffe1ff */
[----:B------:R-:W-:Y:S01]  /*0210*/  UIADD3.X UR6, UPT, UPT, URZ, UR9, URZ, UP1, !UPT ;  /* 0x00000009ff067290 */ /* 0x000fe20008ffe4ff */
[----:B0-----:R-:W-:-:S03]  /*0220*/  IMAD.WIDE.U32 R2, R8, 0x4, R2 ;  /* 0x0000000408027825 */ /* 0x001fc600078e0002 */
[----:B------:R-:W-:-:S04]  /*0230*/  IADD3 R4, P0, PT, R2, 0x20, RZ ;  /* 0x0000002002047810 */ /* 0x000fc80007f1e0ff */
[----:B------:R-:W-:-:S09]  /*0240*/  IADD3.X R5, PT, PT, RZ, R3, RZ, P0, !PT ;  /* 0x00000003ff057210 */ /* 0x000fd200007fe4ff */
.L_x_6:
[----:B------:R-:W-:Y:S01]  /*0250*/  MOV R2, UR5 ;  /* 0x0000000500027c02 */ /* 0x000fe20008000f00 */
[----:B------:R-:W2:Y:S01]  /*0260*/  LDG.E.CONSTANT R15, desc[UR12][R4.64+-0x20] ;  /* 0xffffe00c040f7981 */ /* 0x000ea2000c1e9900 */
[----:B------:R-:W-:-:S03]  /*0270*/  MOV R3, UR6 ;  /* 0x0000000600037c02 */ /* 0x000fc60008000f00 */
[----:B------:R-:W3:Y:S01]  /*0280*/  LDG.E.CONSTANT R17, desc[UR12][R4.64+-0x1c] ;  /* 0xffffe40c04117981 */ /* 0x000ee2000c1e9900 */
[----:B------:R-:W-:-:S03]  /*0290*/  IMAD.WIDE R2, R6, 0x4, R2 ;  /* 0x0000000406027825 */ /* 0x000fc600078e0202 */
[----:B------:R-:W4:Y:S04]  /*02a0*/  LDG.E.CONSTANT R19, desc[UR12][R4.64+-0x18] ;  /* 0xffffe80c04137981 */ /* 0x000f28000c1e9900 */
[----:B------:R-:W2:Y:S04]  /*02b0*/  LDG.E.CONSTANT R16, desc[UR12][R2.64+-0x20] ;  /* 0xffffe00c02107981 */ /* 0x000ea8000c1e9900 */
[----:B------:R-:W3:Y:S04]  /*02c0*/  LDG.E.CONSTANT R24, desc[UR12][R2.64+-0x1c] ;  /* 0xffffe40c02187981 */ /* 0x000ee8000c1e9900 */
[----:B------:R-:W4:Y:S04]  /*02d0*/  LDG.E.CONSTANT R18, desc[UR12][R2.64+-0x18] ;  /* 0xffffe80c02127981 */ /* 0x000f28000c1e9900 */
[----:B------:R-:W5:Y:S04]  /*02e0*/  LDG.E.CONSTANT R20, desc[UR12][R4.64+-0x14] ;  /* 0xffffec0c04147981 */ /* 0x000f68000c1e9900 */
        /* <DEDUP_REMOVED lines=8> */
[----:B------:R-:W5:Y:S01]  /*0370*/  LDG.E.CONSTANT R26, desc[UR12][R4.64+0x1c] ;  /* 0x00001c0c041a7981 */ /* 0x000f62000c1e9900 */
[----:B--2---:R-:W-:-:S03]  /*0380*/  FFMA R16, R15, R16, R14 ;  /* 0x000000100f107223 */ /* 0x004fc6000000000e */
[----:B------:R-:W2:Y:S01]  /*0390*/  LDG.E.CONSTANT R15, desc[UR12][R4.64+-0x4] ;  /* 0xfffffc0c040f7981 */ /* 0x000ea2000c1e9900 */
[----:B---3--:R-:W-:-:S03]  /*03a0*/  FFMA R24, R17, R24, R16 ;  /* 0x0000001811187223 */ /* 0x008fc60000000010 */
[----:B------:R-:W2:Y:S01]  /*03b0*/  LDG.E.CONSTANT R14, desc[UR12][R2.64+-0x4] ;  /* 0xfffffc0c020e7981 */ /* 0x000ea2000c1e9900 */
[----:B----4-:R-:W-:-:S03]  /*03c0*/  FFMA R25, R19, R18, R24 ;  /* 0x0000001213197223 */ /* 0x010fc60000000018 */
[----:B------:R-:W3:Y:S04]  /*03d0*/  LDG.E.CONSTANT R16, desc[UR12][R4.64] ;  /* 0x0000000c04107981 */ /* 0x000ee8000c1e9900 */
[----:B------:R-:W3:Y:S01]  /*03e0*/  LDG.E.CONSTANT R17, desc[UR12][R2.64] ;  /* 0x0000000c02117981 */ /* 0x000ee2000c1e9900 */
[----:B-----5:R-:W-:-:S03]  /*03f0*/  FFMA R25, R20, R21, R25 ;  /* 0x0000001514197223 */ /* 0x020fc60000000019 */
[----:B------:R-:W4:Y:S04]  /*0400*/  LDG.E.CONSTANT R18, desc[UR12][R4.64+0x4] ;  /* 0x0000040c04127981 */ /* 0x000f28000c1e9900 */
[----:B------:R-:W4:Y:S01]  /*0410*/  LDG.E.CONSTANT R19, desc[UR12][R2.64+0x4] ;  /* 0x0000040c02137981 */ /* 0x000f22000c1e9900 */
[----:B------:R-:W-:-:S03]  /*0420*/  FFMA R25, R22, R23, R25 ;  /* 0x0000001716197223 */ /* 0x000fc60000000019 */
[----:B------:R-:W5:Y:S04]  /*0430*/  LDG.E.CONSTANT R20, desc[UR12][R4.64+0x8] ;  /* 0x0000080c04147981 */ /* 0x000f68000c1e9900 */
[----:B------:R-:W5:Y:S01]  /*0440*/  LDG.E.CONSTANT R21, desc[UR12][R2.64+0x8] ;  /* 0x0000080c02157981 */ /* 0x000f62000c1e9900 */
[----:B------:R-:W-:-:S03]  /*0450*/  FFMA R25, R10, R11, R25 ;  /* 0x0000000b0a197223 */ /* 0x000fc60000000019 */
[----:B------:R-:W5:Y:S04]  /*0460*/  LDG.E.CONSTANT R22, desc[UR12][R4.64+0xc] ;  /* 0x00000c0c04167981 */ /* 0x000f68000c1e9900 */
[----:B------:R-:W5:Y:S04]  /*0470*/  LDG.E.CONSTANT R23, desc[UR12][R2.64+0xc] ;  /* 0x00000c0c02177981 */ /* 0x000f68000c1e9900 */
[----:B------:R-:W5:Y:S01]  /*0480*/  LDG.E.CONSTANT R10, desc[UR12][R4.64+0x10] ;  /* 0x0000100c040a7981 */ /* 0x000f62000c1e9900 */
[----:B------:R-:W-:-:S03]  /*0490*/  FFMA R28, R12, R13, R25 ;  /* 0x0000000d0c1c7223 */ /* 0x000fc60000000019 */
[----:B------:R-:W5:Y:S04]  /*04a0*/  LDG.E.CONSTANT R11, desc[UR12][R2.64+0x10] ;  /* 0x0000100c020b7981 */ /* 0x000f68000c1e9900 */
[----:B------:R-:W5:Y:S04]  /*04b0*/  LDG.E.CONSTANT R24, desc[UR12][R4.64+0x14] ;  /* 0x0000140c04187981 */ /* 0x000f68000c1e9900 */
[----:B------:R-:W5:Y:S04]  /*04c0*/  LDG.E.CONSTANT R25, desc[UR12][R2.64+0x14] ;  /* 0x0000140c02197981 */ /* 0x000f68000c1e9900 */
[----:B------:R0:W5:Y:S04]  /*04d0*/  LDG.E.CONSTANT R13, desc[UR12][R4.64+0x18] ;  /* 0x0000180c040d7981 */ /* 0x000168000c1e9900 */
[----:B------:R-:W5:Y:S01]  /*04e0*/  LDG.E.CONSTANT R12, desc[UR12][R2.64+0x18] ;  /* 0x0000180c020c7981 */ /* 0x000f62000c1e9900 */
[----:B------:R-:W-:-:S04]  /*04f0*/  UIADD3 UR8, UPT, UPT, UR8, 0x10, URZ ;  /* 0x0000001008087890 */ /* 0x000fc8000fffe0ff */
[----:B------:R-:W-:Y:S01]  /*0500*/  UISETP.NE.AND UP1, UPT, UR8, URZ, UPT ;  /* 0x000000ff0800728c */ /* 0x000fe2000bf25270 */
[----:B0-----:R-:W-:Y:S02]  /*0510*/  IADD3 R4, P0, PT, R4, 0x40, RZ ;  /* 0x0000004004047810 */ /* 0x001fe40007f1e0ff */
[----:B------:R-:W-:Y:S02]  /*0520*/  IADD3 R6, PT, PT, R6, 0x10, RZ ;  /* 0x0000001006067810 */ /* 0x000fe40007ffe0ff */
[----:B------:R-:W-:Y:S01]  /*0530*/  IADD3.X R5, PT, PT, RZ, R5, RZ, P0, !PT ;  /* 0x00000005ff057210 */ /* 0x000fe200007fe4ff */
[----:B--2---:R-:W-:-:S04]  /*0540*/  FFMA R15, R15, R14, R28 ;  /* 0x0000000e0f0f7223 */ /* 0x004fc8000000001c */
[----:B---3--:R-:W-:-:S04]  /*0550*/  FFMA R15, R16, R17, R15 ;  /* 0x00000011100f7223 */ /* 0x008fc8000000000f */
[----:B----4-:R-:W-:-:S04]  /*0560*/  FFMA R15, R18, R19, R15 ;  /* 0x00000013120f7223 */ /* 0x010fc8000000000f */
[----:B-----5:R-:W-:-:S04]  /*0570*/  FFMA R15, R20, R21, R15 ;  /* 0x00000015140f7223 */ /* 0x020fc8000000000f */
[----:B------:R-:W-:-:S04]  /*0580*/  FFMA R15, R22, R23, R15 ;  /* 0x00000017160f7223 */ /* 0x000fc8000000000f */
[----:B------:R-:W-:-:S04]  /*0590*/  FFMA R11, R10, R11, R15 ;  /* 0x0000000b0a0b7223 */ /* 0x000fc8000000000f */
[----:B------:R-:W-:-:S04]  /*05a0*/  FFMA R24, R24, R25, R11 ;  /* 0x0000001918187223 */ /* 0x000fc8000000000b */
[----:B------:R-:W-:-:S04]  /*05b0*/  FFMA R13, R13, R12, R24 ;  /* 0x0000000c0d0d7223 */ /* 0x000fc80000000018 */
[----:B------:R-:W-:Y:S01]  /*05c0*/  FFMA R14, R26, R27, R13 ;  /* 0x0000001b1a0e7223 */ /* 0x000fe2000000000d */
[----:B------:R-:W-:Y:S06]  /*05d0*/  BRA.U UP1, `(.L_x_6) ;  /* 0xfffffffd011c7547 */ /* 0x000fec000b83ffff */
.L_x_5:
[----:B------:R-:W-:Y:S05]  /*05e0*/  BRA.U !UP0, `(.L_x_4) ;  /* 0x0000000508687547 */ /* 0x000fea000b800000 */
[----:B------:R-:W-:Y:S02]  /*05f0*/  UISETP.GE.U32.AND UP0, UPT, UR10, 0x8, UPT ;  /* 0x000000080a00788c */ /* 0x000fe4000bf06070 */
[----:B------:R-:W-:-:S04]  /*0600*/  ULOP3.LUT UR6, UR7, 0x7, URZ, 0xc0, !UPT ;  /* 0x0000000707067892 */ /* 0x000fc8000f8ec0ff */
[----:B------:R-:W-:-:S03]  /*0610*/  UISETP.NE.AND UP1, UPT, UR6, URZ, UPT ;  /* 0x000000ff0600728c */ /* 0x000fc6000bf25270 */
[----:B------:R-:W-:Y:S08]  /*0620*/  BRA.U !UP0, `(.L_x_7) ;  /* 0x0000000108907547 */ /* 0x000ff0000b800000 */
[----:B------:R-:W0:Y:S01]  /*0630*/  LDC.64 R10, c[0x0][0x380] ;  /* 0x0000e000ff0a7b82 */ /* 0x000e220000000a00 */
[----:B------:R-:W1:Y:S01]  /*0640*/  LDCU.64 UR8, c[0x0][0x380] ;  /* 0x00007000ff0877ac */ /* 0x000e620008000a00 */
[C---:B------:R-:W-:Y:S02]  /*0650*/  IADD3 R3, PT, PT, R8.reuse, UR4, RZ ;  /* 0x0000000408037c10 */ /* 0x040fe4000fffe0ff */
[----:B------:R-:W-:Y:S02]  /*0660*/  IADD3 R6, P0, PT, R8, UR4, RZ ;  /* 0x0000000408067c10 */ /* 0x000fe4000ff1e0ff */
[----:B------:R-:W-:Y:S02]  /*0670*/  IADD3 R13, PT, PT, R9, UR4, RZ ;  /* 0x00000004090d7c10 */ /* 0x000fe4000fffe0ff */
[----:B------:R-:W2:Y:S01]  /*0680*/  LDC.64 R4, c[0x0][0x388] ;  /* 0x0000e200ff047b82 */ /* 0x000ea20000000a00 */
[----:B0-----:R-:W-:Y:S01]  /*0690*/  IMAD.WIDE.U32 R10, R3, 0x4, R10 ;  /* 0x00000004030a7825 */ /* 0x001fe200078e000a */
[----:B------:R-:W-:-:S02]  /*06a0*/  IADD3.X R3, PT, PT, RZ, RZ, RZ, P0, !PT ;  /* 0x000000ffff037210 */ /* 0x000fc400007fe4ff */
[C---:B-1----:R-:W-:Y:S02]  /*06b0*/  LEA R2, P0, R6.reuse, UR8, 0x2 ;  /* 0x0000000806027c11 */ /* 0x042fe4000f8010ff */
[----:B------:R-:W3:Y:S02]  /*06c0*/  LDG.E.CONSTANT R15, desc[UR12][R10.64] ;  /* 0x0000000c0a0f7981 */ /* 0x000ee4000c1e9900 */
[----:B------:R-:W-:Y:S01]  /*06d0*/  LEA.HI.X R3, R6, UR9, R3, 0x2, P0 ;  /* 0x0000000906037c11 */ /* 0x000fe200080f1403 */
[----:B--2---:R-:W-:-:S04]  /*06e0*/  IMAD.WIDE R4, R13, 0x4, R4 ;  /* 0x000000040d047825 */ /* 0x004fc800078e0204 */
[----:B------:R-:W2:Y:S04]  /*06f0*/  LDG.E.CONSTANT R18, desc[UR12][R2.64+0x4] ;  /* 0x0000040c02127981 */ /* 0x000ea8000c1e9900 */
[----:B------:R-:W3:Y:S04]  /*0700*/  LDG.E.CONSTANT R16, desc[UR12][R4.64] ;  /* 0x0000000c04107981 */ /* 0x000ee8000c1e9900 */
[----:B------:R-:W2:Y:S04]  /*0710*/  LDG.E.CONSTANT R17, desc[UR12][R4.64+0x4] ;  /* 0x0000040c04117981 */ /* 0x000ea8000c1e9900 */
[----:B------:R-:W4:Y:S04]  /*0720*/  LDG.E.CONSTANT R19, desc[UR12][R4.64+0x8] ;  /* 0x0000080c04137981 */ /* 0x000f28000c1e9900 */
        /* <DEDUP_REMOVED lines=11> */
[----:B------:R-:W-:Y:S01]  /*07e0*/  UIADD3 UR4, UPT, UPT, UR4, 0x8, URZ ;  /* 0x0000000804047890 */ /* 0x000fe2000fffe0ff */
[----:B---3--:R-:W-:-:S04]  /*07f0*/  FFMA R15, R15, R16, R14 ;  /* 0x000000100f0f7223 */ /* 0x008fc8000000000e */
[----:B--2---:R-:W-:-:S04]  /*0800*/  FFMA R15, R18, R17, R15 ;  /* 0x00000011120f7223 */ /* 0x004fc8000000000f */
[----:B----4-:R-:W-:-:S04]  /*0810*/  FFMA R15, R20, R19, R15 ;  /* 0x00000013140f7223 */ /* 0x010fc8000000000f */
[----:B-----5:R-:W-:-:S04]  /*0820*/  FFMA R15, R22, R21, R15 ;  /* 0x00000015160f7223 */ /* 0x020fc8000000000f */
[----:B------:R-:W-:-:S04]  /*0830*/  FFMA R15, R24, R23, R15 ;  /* 0x00000017180f7223 */ /* 0x000fc8000000000f */
[----:B------:R-:W-:-:S04]  /*0840*/  FFMA R13, R12, R13, R15 ;  /* 0x0000000d0c0d7223 */ /* 0x000fc8000000000f */
[----:B------:R-:W-:-:S04]  /*0850*/  FFMA R11, R6, R11, R13 ;  /* 0x0000000b060b7223 */ /* 0x000fc8000000000d */
[----:B------:R-:W-:-:S07]  /*0860*/  FFMA R14, R10, R25, R11 ;  /* 0x000000190a0e7223 */ /* 0x000fce000000000b */
.L_x_7:
        /* <DEDUP_REMOVED lines=13> */
[----:B-1----:R-:W-:-:S03]  /*0940*/  LEA R2, P0, R6, UR6, 0x2 ;  /* 0x0000000606027c11 */ /* 0x002fc6000f8010ff */
[----:B------:R-:W3:Y:S01]  /*0950*/  LDG.E.CONSTANT R11, desc[UR12][R10.64] ;  /* 0x0000000c0a0b7981 */ /* 0x000ee2000c1e9900 */
        /* <DEDUP_REMOVED lines=8> */
[----:B------:R-:W5:Y:S01]  /*09e0*/  LDG.E.CONSTANT R18, desc[UR12][R4.64+0xc] ;  /* 0x00000c0c04127981 */ /* 0x000f62000c1e9900 */
[----:B------:R-:W-:Y:S01]  /*09f0*/  UIADD3 UR4, UPT, UPT, UR4, 0x4, URZ ;  /* 0x0000000404047890 */ /* 0x000fe2000fffe0ff */
[----:B---3--:R-:W-:-:S04]  /*0a00*/  FFMA R6, R11, R6, R14 ;  /* 0x000000060b067223 */ /* 0x008fc8000000000e */
[----:B--2---:R-:W-:-:S04]  /*0a10*/  FFMA R6, R13, R12, R6 ;  /* 0x0000000c0d067223 */ /* 0x004fc80000000006 */
[----:B----4-:R-:W-:-:S04]  /*0a20*/  FFMA R6, R15, R16, R6 ;  /* 0x000000100f067223 */ /* 0x010fc80000000006 */
[----:B-----5:R-:W-:-:S07]  /*0a30*/  FFMA R14, R17, R18, R6 ;  /* 0x00000012110e7223 */ /* 0x020fce0000000006 */
.L_x_8:
[----:B------:R-:W-:Y:S05]  /*0a40*/  BRA.U !UP1, `(.L_x_4) ;  /* 0x0000000109507547 */ /* 0x000fea000b800000 */
[----:B------:R-:W0:Y:S01]  /*0a50*/  LDC.64 R4, c[0x0][0x380] ;  /* 0x0000e000ff047b82 */ /* 0x000e220000000a00 */
[----:B------:R-:W-:Y:S01]  /*0a60*/  IADD3 R11, PT, PT, R8, UR4, RZ ;  /* 0x00000004080b7c10 */ /* 0x000fe2000fffe0ff */
[----:B------:R-:W-:-:S06]  /*0a70*/  UIADD3 UR5, UPT, UPT, -UR5, URZ, URZ ;  /* 0x000000ff05057290 */ /* 0x000fcc000fffe1ff */
[----:B------:R-:W1:Y:S01]  /*0a80*/  LDC.64 R2, c[0x0][0x388] ;  /* 0x0000e200ff027b82 */ /* 0x000e620000000a00 */
[----:B0-----:R-:W-:Y:S01]  /*0a90*/  IMAD.WIDE.U32 R4, R11, 0x4, R4 ;  /* 0x000000040b047825 */ /* 0x001fe200078e0004 */
[----:B------:R-:W-:Y:S02]  /*0aa0*/  IADD3 R11, PT, PT, R9, UR4, RZ ;  /* 0x00000004090b7c10 */ /* 0x000fe4000fffe0ff */
[----:B------:R-:W-:Y:S02]  /*0ab0*/  MOV R6, R4 ;  /* 0x0000000400067202 */ /* 0x000fe40000000f00 */
[----:B------:R-:W-:-:S07]  /*0ac0*/  MOV R13, R5 ;  /* 0x00000005000d7202 */ /* 0x000fce0000000f00 */
.L_x_9:
[----:B-1----:R-:W-:Y:S01]  /*0ad0*/  IMAD.WIDE R4, R11, 0x4, R2 ;  /* 0x000000040b047825 */ /* 0x002fe200078e0202 */
[----:B------:R-:W-:Y:S02]  /*0ae0*/  MOV R9, R13 ;  /* 0x0000000d00097202 */ /* 0x000fe40000000f00 */
[----:B------:R-:W-:-:S03]  /*0af0*/  MOV R8, R6 ;  /* 0x0000000600087202 */ /* 0x000fc60000000f00 */
[----:B------:R-:W2:Y:S04]  /*0b00*/  LDG.E.CONSTANT R4, desc[UR12][R4.64] ;  /* 0x0000000c04047981 */ /* 0x000ea8000c1e9900 */
[----:B------:R-:W2:Y:S01]  /*0b10*/  LDG.E.CONSTANT R9, desc[UR12][R8.64] ;  /* 0x0000000c08097981 */ /* 0x000ea2000c1e9900 */
[----:B------:R-:W-:Y:S01]  /*0b20*/  UIADD3 UR5, UPT, UPT, UR5, 0x1, URZ ;  /* 0x0000000105057890 */ /* 0x000fe2000fffe0ff */
[----:B------:R-:W-:Y:S02]  /*0b30*/  IADD3 R6, P0, PT, R6, 0x4, RZ ;  /* 0x0000000406067810 */ /* 0x000fe40007f1e0ff */
[----:B------:R-:W-:Y:S01]  /*0b40*/  IADD3 R11, PT, PT, R11, 0x1, RZ ;  /* 0x000000010b0b7810 */ /* 0x000fe20007ffe0ff */
[----:B------:R-:W-:Y:S01]  /*0b50*/  UISETP.NE.AND UP0, UPT, UR5, URZ, UPT ;  /* 0x000000ff0500728c */ /* 0x000fe2000bf05270 */
[----:B------:R-:W-:Y:S01]  /*0b60*/  IADD3.X R13, PT, PT, RZ, R13, RZ, P0, !PT ;  /* 0x0000000dff0d7210 */ /* 0x000fe200007fe4ff */
[----:B--2---:R-:W-:-:S07]  /*0b70*/  FFMA R14, R9, R4, R14 ;  /* 0x00000004090e7223 */ /* 0x004fce000000000e */
[----:B------:R-:W-:Y:S05]  /*0b80*/  BRA.U UP0, `(.L_x_9) ;  /* 0xfffffffd00d07547 */ /* 0x000fea000b83ffff */
.L_x_4:
[----:B------:R-:W0:Y:S01]  /*0b90*/  LDC.64 R2, c[0x0][0x390] ;  /* 0x0000e400ff027b82 */ /* 0x000e220000000a00 */
[----:B------:R-:W1:Y:S01]  /*0ba0*/  LDCU UR4, c[0x0][0x3a4] ;  /* 0x00007480ff0477ac */ /* 0x000e620008000800 */
[----:B------:R-:W-:Y:S02]  /*0bb0*/  IMAD R7, R7, UR11, R0 ;  /* 0x0000000b07077c24 */ /* 0x000fe4000f8e0200 */
[----:B-1----:R-:W-:Y:S02]  /*0bc0*/  FMUL R5, R14, UR4 ;  /* 0x000000040e057c20 */ /* 0x002fe40008400000 */
[----:B0-----:R-:W-:-:S05]  /*0bd0*/  IMAD.WIDE R2, R7, 0x4, R2 ;  /* 0x0000000407027825 */ /* 0x001fca00078e0202 */
[----:B------:R-:W-:Y:S01]  /*0be0*/  STG.E desc[UR12][R2.64], R5 ;  /* 0x0000000502007986 */ /* 0x000fe2000c10190c */
[----:B------:R-:W-:Y:S05]  /*0bf0*/  EXIT ;  /* 0x000000000000794d */ /* 0x000fea0003800000 */
.L_x_10:
        /* <DEDUP_REMOVED lines=16> */
.L_x_12:


//--------------------- .nv.shared._Z14qktTiledKernelPKfS0_Pfiiif --------------------------
	.section	.nv.shared._Z14qktTiledKernelPKfS0_Pfiiif,"aw",@nobits
	.sectionflags	@""
	.align	4
.nv.shared._Z14qktTiledKernelPKfS0_Pfiiif:
	.zero		3072


//--------------------- .nv.shared.reserved.0     --------------------------
	.section	.nv.shared.reserved.0,"aw",@nobits
	.weak		__nv_reservedSMEM_offset_0_alias
	.size		__nv_reservedSMEM_offset_0_alias, 0, 64
	.other		__nv_reservedSMEM_offset_0_alias,@"STO_CUDA_RESERVED_SHARED STV_DEFAULT"
__nv_reservedSMEM_offset_0_alias:
	.zero		0
	.zero		64


//--------------------- .nv.constant0._Z14qktTiledKernelPKfS0_Pfiiif --------------------------
	.section	.nv.constant0._Z14qktTiledKernelPKfS0_Pfiiif,"a",@progbits
	.sectionflags	@""
	.align	4
.nv.constant0._Z14qktTiledKernelPKfS0_Pfiiif:
	.zero		936


//--------------------- .nv.constant0._Z9qktKernelPKfS0_Pfiiif --------------------------
	.section	.nv.constant0._Z9qktKernelPKfS0_Pfiiif,"a",@progbits
	.sectionflags	@""
	.align	4
.nv.constant0._Z9qktKernelPKfS0_Pfiiif:
	.zero		936


//--------------------- SYMBOLS --------------------------

	.type		.nv.reservedSmem.offset0,@object
	.size		.nv.reservedSmem.offset0,0x4
	.type		.nv.reservedSmem.cap,@object
	.size		.nv.reservedSmem.cap,0x4
